//
// Generated by NVIDIA NVVM Compiler
//
// Compiler Build ID: CL-36424714
// Cuda compilation tools, release 13.0, V13.0.88
// Based on NVVM 20.0.0
//

.version 9.0
.target sm_100
.address_size 64

	// .globl	_Z10EuclidNormPfS_
// _ZZ10EuclidNormPfS_E5cache has been demoted

.visible .entry _Z10EuclidNormPfS_(
	.param .u64 .ptr .align 1 _Z10EuclidNormPfS__param_0,
	.param .u64 .ptr .align 1 _Z10EuclidNormPfS__param_1
)
{
	.reg .pred 	%p<8>;
	.reg .b32 	%r<26>;
	.reg .b32 	%f<29>;
	.reg .b64 	%rd<10>;
	// demoted variable
	.shared .align 4 .b8 _ZZ10EuclidNormPfS_E5cache[4096];
	ld.param.u64 	%rd2, [_Z10EuclidNormPfS__param_0];
	ld.param.u64 	%rd3, [_Z10EuclidNormPfS__param_1];
	mov.u32 	%r1, %ctaid.x;
	mov.u32 	%r25, %ntid.x;
	mov.u32 	%r3, %tid.x;
	mad.lo.s32 	%r22, %r1, %r25, %r3;
	setp.gt.s32 	%p1, %r22, 999;
	mov.f32 	%f27, 0f00000000;
	@%p1 bra 	$L__BB0_5;
	mov.u32 	%r16, %nctaid.x;
	mul.lo.s32 	%r5, %r16, %r25;
	cvta.to.global.u64 	%rd4, %rd2;
	add.s64 	%rd1, %rd4, 16;
	mov.f32 	%f27, 0f00000000;
$L__BB0_2:
	mul.lo.s32 	%r23, %r22, 1000;
	mov.b32 	%r24, 0;
$L__BB0_3:
	mul.wide.s32 	%rd5, %r23, 4;
	add.s64 	%rd6, %rd1, %rd5;
	ld.global.f32 	%f7, [%rd6+-16];
	fma.rn.f32 	%f8, %f7, %f7, %f27;
	ld.global.f32 	%f9, [%rd6+-12];
	fma.rn.f32 	%f10, %f9, %f9, %f8;
	ld.global.f32 	%f11, [%rd6+-8];
	fma.rn.f32 	%f12, %f11, %f11, %f10;
	ld.global.f32 	%f13, [%rd6+-4];
	fma.rn.f32 	%f14, %f13, %f13, %f12;
	ld.global.f32 	%f15, [%rd6];
	fma.rn.f32 	%f16, %f15, %f15, %f14;
	ld.global.f32 	%f17, [%rd6+4];
	fma.rn.f32 	%f18, %f17, %f17, %f16;
	ld.global.f32 	%f19, [%rd6+8];
	fma.rn.f32 	%f20, %f19, %f19, %f18;
	ld.global.f32 	%f21, [%rd6+12];
	fma.rn.f32 	%f27, %f21, %f21, %f20;
	add.s32 	%r24, %r24, 8;
	add.s32 	%r23, %r23, 8;
	setp.ne.s32 	%p2, %r24, 1000;
	@%p2 bra 	$L__BB0_3;
	add.s32 	%r22, %r22, %r5;
	setp.lt.s32 	%p3, %r22, 1000;
	@%p3 bra 	$L__BB0_2;
$L__BB0_5:
	shl.b32 	%r18, %r3, 2;
	mov.u32 	%r19, _ZZ10EuclidNormPfS_E5cache;
	add.s32 	%r13, %r19, %r18;
	st.shared.f32 	[%r13], %f27;
	bar.sync 	0;
	setp.lt.u32 	%p4, %r25, 2;
	@%p4 bra 	$L__BB0_9;
$L__BB0_6:
	shr.u32 	%r15, %r25, 1;
	setp.ge.u32 	%p5, %r3, %r15;
	@%p5 bra 	$L__BB0_8;
	shl.b32 	%r20, %r15, 2;
	add.s32 	%r21, %r13, %r20;
	ld.shared.f32 	%f22, [%r21];
	ld.shared.f32 	%f23, [%r13];
	add.f32 	%f24, %f22, %f23;
	st.shared.f32 	[%r13], %f24;
$L__BB0_8:
	bar.sync 	0;
	setp.gt.u32 	%p6, %r25, 3;
	mov.u32 	%r25, %r15;
	@%p6 bra 	$L__BB0_6;
$L__BB0_9:
	setp.ne.s32 	%p7, %r3, 0;
	@%p7 bra 	$L__BB0_11;
	ld.shared.f32 	%f25, [_ZZ10EuclidNormPfS_E5cache];
	cvta.to.global.u64 	%rd7, %rd3;
	mul.wide.u32 	%rd8, %r1, 4;
	add.s64 	%rd9, %rd7, %rd8;
	st.global.f32 	[%rd9], %f25;
$L__BB0_11:
	ret;

}
	// .globl	_Z3sumPfS_S_f
.visible .entry _Z3sumPfS_S_f(
	.param .u64 .ptr .align 1 _Z3sumPfS_S_f_param_0,
	.param .u64 .ptr .align 1 _Z3sumPfS_S_f_param_1,
	.param .u64 .ptr .align 1 _Z3sumPfS_S_f_param_2,
	.param .f32 _Z3sumPfS_S_f_param_3
)
{
	.reg .pred 	%p<4>;
	.reg .b32 	%r<18>;
	.reg .b32 	%f<34>;
	.reg .b64 	%rd<14>;

	ld.param.u64 	%rd4, [_Z3sumPfS_S_f_param_0];
	ld.param.u64 	%rd5, [_Z3sumPfS_S_f_param_1];
	ld.param.u64 	%rd6, [_Z3sumPfS_S_f_param_2];
	ld.param.f32 	%f1, [_Z3sumPfS_S_f_param_3];
	mov.u32 	%r11, %ctaid.x;
	mov.u32 	%r1, %ntid.x;
	mov.u32 	%r12, %tid.x;
	mad.lo.s32 	%r15, %r11, %r1, %r12;
	setp.gt.s32 	%p1, %r15, 999;
	@%p1 bra 	$L__BB1_5;
	mov.u32 	%r13, %nctaid.x;
	mul.lo.s32 	%r3, %r13, %r1;
	cvta.to.global.u64 	%rd7, %rd4;
	add.s64 	%rd1, %rd7, 16;
	cvta.to.global.u64 	%rd8, %rd5;
	add.s64 	%rd2, %rd8, 16;
	cvta.to.global.u64 	%rd9, %rd6;
	add.s64 	%rd3, %rd9, 16;
$L__BB1_2:
	mul.lo.s32 	%r16, %r15, 1000;
	mov.b32 	%r17, 0;
$L__BB1_3:
	mul.wide.s32 	%rd10, %r16, 4;
	add.s64 	%rd11, %rd1, %rd10;
	add.s64 	%rd12, %rd2, %rd10;
	add.s64 	%rd13, %rd3, %rd10;
	ld.global.f32 	%f2, [%rd11+-16];
	ld.global.f32 	%f3, [%rd12+-16];
	fma.rn.f32 	%f4, %f1, %f2, %f3;
	sub.f32 	%f5, %f4, %f2;
	st.global.f32 	[%rd13+-16], %f5;
	ld.global.f32 	%f6, [%rd11+-12];
	ld.global.f32 	%f7, [%rd12+-12];
	fma.rn.f32 	%f8, %f1, %f6, %f7;
	sub.f32 	%f9, %f8, %f6;
	st.global.f32 	[%rd13+-12], %f9;
	ld.global.f32 	%f10, [%rd11+-8];
	ld.global.f32 	%f11, [%rd12+-8];
	fma.rn.f32 	%f12, %f1, %f10, %f11;
	sub.f32 	%f13, %f12, %f10;
	st.global.f32 	[%rd13+-8], %f13;
	ld.global.f32 	%f14, [%rd11+-4];
	ld.global.f32 	%f15, [%rd12+-4];
	fma.rn.f32 	%f16, %f1, %f14, %f15;
	sub.f32 	%f17, %f16, %f14;
	st.global.f32 	[%rd13+-4], %f17;
	ld.global.f32 	%f18, [%rd11];
	ld.global.f32 	%f19, [%rd12];
	fma.rn.f32 	%f20, %f1, %f18, %f19;
	sub.f32 	%f21, %f20, %f18;
	st.global.f32 	[%rd13], %f21;
	ld.global.f32 	%f22, [%rd11+4];
	ld.global.f32 	%f23, [%rd12+4];
	fma.rn.f32 	%f24, %f1, %f22, %f23;
	sub.f32 	%f25, %f24, %f22;
	st.global.f32 	[%rd13+4], %f25;
	ld.global.f32 	%f26, [%rd11+8];
	ld.global.f32 	%f27, [%rd12+8];
	fma.rn.f32 	%f28, %f1, %f26, %f27;
	sub.f32 	%f29, %f28, %f26;
	st.global.f32 	[%rd13+8], %f29;
	ld.global.f32 	%f30, [%rd11+12];
	ld.global.f32 	%f31, [%rd12+12];
	fma.rn.f32 	%f32, %f1, %f30, %f31;
	sub.f32 	%f33, %f32, %f30;
	st.global.f32 	[%rd13+12], %f33;
	add.s32 	%r17, %r17, 8;
	add.s32 	%r16, %r16, 8;
	setp.ne.s32 	%p2, %r17, 1000;
	@%p2 bra 	$L__BB1_3;
	add.s32 	%r15, %r15, %r3;
	setp.lt.s32 	%p3, %r15, 1000;
	@%p3 bra 	$L__BB1_2;
$L__BB1_5:
	ret;

}


// ===== COMPILED SASS (sm_100) =====

	.target	sm_100

	.elftype	@"ET_EXEC"


//--------------------- .note.nv.tkinfo           --------------------------
	.section	.note.nv.tkinfo,"",@"SHT_NOTE"
	.sectionflags	@"SHF_NOTE_NV_TKINFO"
	.tkinfo
        /*0018*/ 	.word	0x00000002
        /*0030*/ 	.string	""
        /*0030*/ 	.string	"ptxas"
        /*0030*/ 	.string	"Cuda compilation tools, release 13.0, V13.0.88"
        /*0030*/ 	.string	"Build cuda_13.0.r13.0/compiler.36424714_0"
        /*0030*/ 	.string	"-arch sm_100 -m 64 "



//--------------------- .note.nv.cuinfo           --------------------------
	.section	.note.nv.cuinfo,"",@"SHT_NOTE"
	.sectionflags	@"SHF_NOTE_NV_CUINFO"
        /*0018*/ 	.short	0x0002
        /*001a*/ 	.short	0x0064
        /*001c*/ 	.short	0x0082
	.zero		2


//--------------------- .nv.info                  --------------------------
	.section	.nv.info,"",@"SHT_CUDA_INFO"
	.align	4


	//----- nvinfo : EIATTR_REGCOUNT
	.align		4
        /*0000*/ 	.byte	0x04, 0x2f
        /*0002*/ 	.short	(.L_1 - .L_0)
	.align		4
.L_0:
        /*0004*/ 	.word	index@(_Z10EuclidNormPfS_)
        /*0008*/ 	.word	0x00000020


	//----- nvinfo : EIATTR_FRAME_SIZE
	.align		4
.L_1:
        /*000c*/ 	.byte	0x04, 0x11
        /*000e*/ 	.short	(.L_3 - .L_2)
	.align		4
.L_2:
        /*0010*/ 	.word	index@(_Z10EuclidNormPfS_)
        /*0014*/ 	.word	0x00000000


	//----- nvinfo : EIATTR_REGCOUNT
	.align		4
.L_3:
        /*0018*/ 	.byte	0x04, 0x2f
        /*001a*/ 	.short	(.L_5 - .L_4)
	.align		4
.L_4:
        /*001c*/ 	.word	index@(_Z3sumPfS_S_f)
        /*0020*/ 	.word	0x00000020


	//----- nvinfo : EIATTR_FRAME_SIZE
	.align		4
.L_5:
        /*0024*/ 	.byte	0x04, 0x11
        /*0026*/ 	.short	(.L_7 - .L_6)
	.align		4
.L_6:
        /*0028*/ 	.word	index@(_Z3sumPfS_S_f)
        /*002c*/ 	.word	0x00000000


	//----- nvinfo : EIATTR_MIN_STACK_SIZE
	.align		4
.L_7:
        /*0030*/ 	.byte	0x04, 0x12
        /*0032*/ 	.short	(.L_9 - .L_8)
	.align		4
.L_8:
        /*0034*/ 	.word	index@(_Z3sumPfS_S_f)
        /*0038*/ 	.word	0x00000000


	//----- nvinfo : EIATTR_MIN_STACK_SIZE
	.align		4
.L_9:
        /*003c*/ 	.byte	0x04, 0x12
        /*003e*/ 	.short	(.L_11 - .L_10)
	.align		4
.L_10:
        /*0040*/ 	.word	index@(_Z10EuclidNormPfS_)
        /*0044*/ 	.word	0x00000000
.L_11:


//--------------------- .nv.compat                --------------------------
	.section	.nv.compat,"",@"SHT_CUDA_COMPAT_INFO"
	.align	4
        /*0000*/ 	.byte	0x02, 0x09, 0x00, 0x00, 0x02, 0x02, 0x01, 0x00, 0x02, 0x05, 0x05, 0x00, 0x03, 0x07, 0x01, 0x01
        /*0010*/ 	.byte	0x02, 0x03, 0x00, 0x00, 0x02, 0x06, 0x01, 0x00, 0x04, 0x0b, 0x08, 0x00, 0x09, 0x00, 0x00, 0x00
        /*0020*/ 	.byte	0x00, 0x00, 0x00, 0x00


//--------------------- .nv.info._Z3sumPfS_S_f    --------------------------
	.section	.nv.info._Z3sumPfS_S_f,"",@"SHT_CUDA_INFO"
	.sectionflags	@""
	.align	4


	//----- nvinfo : EIATTR_CUDA_API_VERSION
	.align		4
        /*0000*/ 	.byte	0x04, 0x37
        /*0002*/ 	.short	(.L_13 - .L_12)
.L_12:
        /*0004*/ 	.word	0x00000082


	//----- nvinfo : EIATTR_KPARAM_INFO
	.align		4
.L_13:
        /*0008*/ 	.byte	0x04, 0x17
        /*000a*/ 	.short	(.L_15 - .L_14)
.L_14:
        /*000c*/ 	.word	0x00000000
        /*0010*/ 	.short	0x0003
        /*0012*/ 	.short	0x0018
        /*0014*/ 	.byte	0x00, 0xf0, 0x11, 0x00


	//----- nvinfo : EIATTR_KPARAM_INFO
	.align		4
.L_15:
        /*0018*/ 	.byte	0x04, 0x17
        /*001a*/ 	.short	(.L_17 - .L_16)
.L_16:
        /*001c*/ 	.word	0x00000000
        /*0020*/ 	.short	0x0002
        /*0022*/ 	.short	0x0010
        /*0024*/ 	.byte	0x00, 0xf5, 0x21, 0x00


	//----- nvinfo : EIATTR_KPARAM_INFO
	.align		4
.L_17:
        /*0028*/ 	.byte	0x04, 0x17
        /*002a*/ 	.short	(.L_19 - .L_18)
.L_18:
        /*002c*/ 	.word	0x00000000
        /*0030*/ 	.short	0x0001
        /*0032*/ 	.short	0x0008
        /*0034*/ 	.byte	0x00, 0xf5, 0x21, 0x00


	//----- nvinfo : EIATTR_KPARAM_INFO
	.align		4
.L_19:
        /*0038*/ 	.byte	0x04, 0x17
        /*003a*/ 	.short	(.L_21 - .L_20)
.L_20:
        /*003c*/ 	.word	0x00000000
        /*0040*/ 	.short	0x0000
        /*0042*/ 	.short	0x0000
        /*0044*/ 	.byte	0x00, 0xf5, 0x21, 0x00


	//----- nvinfo : EIATTR_SPARSE_MMA_MASK
	.align		4
.L_21:
        /*0048*/ 	.byte	0x03, 0x50
        /*004a*/ 	.short	0x0000


	//----- nvinfo : EIATTR_MAXREG_COUNT
	.align		4
        /*004c*/ 	.byte	0x03, 0x1b
        /*004e*/ 	.short	0x00ff


	//----- nvinfo : EIATTR_MERCURY_ISA_VERSION
	.align		4
        /*0050*/ 	.byte	0x03, 0x5f
        /*0052*/ 	.short	0x0101


	//----- nvinfo : EIATTR_VRC_CTA_INIT_COUNT
	.align		4
        /*0054*/ 	.byte	0x02, 0x4a
	.zero		1
	.zero		1


	//----- nvinfo : EIATTR_EXIT_INSTR_OFFSETS
	.align		4
        /*0058*/ 	.byte	0x04, 0x1c
        /*005a*/ 	.short	(.L_23 - .L_22)


	//   ....[0]....
.L_22:
        /*005c*/ 	.word	0x00000060


	//   ....[1]....
        /*0060*/ 	.word	0x00000fd0


	//----- nvinfo : EIATTR_CRS_STACK_SIZE
	.align		4
.L_23:
        /*0064*/ 	.byte	0x04, 0x1e
        /*0066*/ 	.short	(.L_25 - .L_24)
.L_24:
        /*0068*/ 	.word	0x00000000


	//----- nvinfo : EIATTR_CBANK_PARAM_SIZE
	.align		4
.L_25:
        /*006c*/ 	.byte	0x03, 0x19
        /*006e*/ 	.short	0x001c


	//----- nvinfo : EIATTR_PARAM_CBANK
	.align		4
        /*0070*/ 	.byte	0x04, 0x0a
        /*0072*/ 	.short	(.L_27 - .L_26)
	.align		4
.L_26:
        /*0074*/ 	.word	index@(.nv.constant0._Z3sumPfS_S_f)
        /*0078*/ 	.short	0x0380
        /*007a*/ 	.short	0x001c


	//----- nvinfo : EIATTR_SW_WAR
	.align		4
.L_27:
        /*007c*/ 	.byte	0x04, 0x36
        /*007e*/ 	.short	(.L_29 - .L_28)
.L_28:
        /*0080*/ 	.word	0x00000008
.L_29:


//--------------------- .nv.info._Z10EuclidNormPfS_ --------------------------
	.section	.nv.info._Z10EuclidNormPfS_,"",@"SHT_CUDA_INFO"
	.sectionflags	@""
	.align	4


	//----- nvinfo : EIATTR_CUDA_API_VERSION
	.align		4
        /*0000*/ 	.byte	0x04, 0x37
        /*0002*/ 	.short	(.L_31 - .L_30)
.L_30:
        /*0004*/ 	.word	0x00000082


	//----- nvinfo : EIATTR_KPARAM_INFO
	.align		4
.L_31:
        /*0008*/ 	.byte	0x04, 0x17
        /*000a*/ 	.short	(.L_33 - .L_32)
.L_32:
        /*000c*/ 	.word	0x00000000
        /*0010*/ 	.short	0x0001
        /*0012*/ 	.short	0x0008
        /*0014*/ 	.byte	0x00, 0xf5, 0x21, 0x00


	//----- nvinfo : EIATTR_KPARAM_INFO
	.align		4
.L_33:
        /*0018*/ 	.byte	0x04, 0x17
        /*001a*/ 	.short	(.L_35 - .L_34)
.L_34:
        /*001c*/ 	.word	0x00000000
        /*0020*/ 	.short	0x0000
        /*0022*/ 	.short	0x0000
        /*0024*/ 	.byte	0x00, 0xf5, 0x21, 0x00


	//----- nvinfo : EIATTR_SPARSE_MMA_MASK
	.align		4
.L_35:
        /*0028*/ 	.byte	0x03, 0x50
        /*002a*/ 	.short	0x0000


	//----- nvinfo : EIATTR_MAXREG_COUNT
	.align		4
        /*002c*/ 	.byte	0x03, 0x1b
        /*002e*/ 	.short	0x00ff


	//----- nvinfo : EIATTR_NUM_BARRIERS
	.align		4
        /*0030*/ 	.byte	0x02, 0x4c
        /*0032*/ 	.byte	0x01
	.zero		1


	//----- nvinfo : EIATTR_MERCURY_ISA_VERSION
	.align		4
        /*0034*/ 	.byte	0x03, 0x5f
        /*0036*/ 	.short	0x0101


	//----- nvinfo : EIATTR_VRC_CTA_INIT_COUNT
	.align		4
        /*0038*/ 	.byte	0x02, 0x4a
	.zero		1
	.zero		1


	//----- nvinfo : EIATTR_EXIT_INSTR_OFFSETS
	.align		4
        /*003c*/ 	.byte	0x04, 0x1c
        /*003e*/ 	.short	(.L_37 - .L_36)


	//   ....[0]....
.L_36:
        /*0040*/ 	.word	0x000011a0


	//   ....[1]....
        /*0044*/ 	.word	0x00001220


	//----- nvinfo : EIATTR_CRS_STACK_SIZE
	.align		4
.L_37:
        /*0048*/ 	.byte	0x04, 0x1e
        /*004a*/ 	.short	(.L_39 - .L_38)
.L_38:
        /*004c*/ 	.word	0x00000000


	//----- nvinfo : EIATTR_CBANK_PARAM_SIZE
	.align		4
.L_39:
        /*0050*/ 	.byte	0x03, 0x19
        /*0052*/ 	.short	0x0010


	//----- nvinfo : EIATTR_PARAM_CBANK
	.align		4
        /*0054*/ 	.byte	0x04, 0x0a
        /*0056*/ 	.short	(.L_41 - .L_40)
	.align		4
.L_40:
        /*0058*/ 	.word	index@(.nv.constant0._Z10EuclidNormPfS_)
        /*005c*/ 	.short	0x0380
        /*005e*/ 	.short	0x0010


	//----- nvinfo : EIATTR_SW_WAR
	.align		4
.L_41:
        /*0060*/ 	.byte	0x04, 0x36
        /*0062*/ 	.short	(.L_43 - .L_42)
.L_42:
        /*0064*/ 	.word	0x00000008
.L_43:


//--------------------- .nv.callgraph             --------------------------
	.section	.nv.callgraph,"",@"SHT_CUDA_CALLGRAPH"
	.align	4
	.sectionentsize	8
	.align		4
        /*0000*/ 	.word	0x00000000
	.align		4
        /*0004*/ 	.word	0xffffffff
	.align		4
        /*0008*/ 	.word	0x00000000
	.align		4
        /*000c*/ 	.word	0xfffffffe
	.align		4
        /*0010*/ 	.word	0x00000000
	.align		4
        /*0014*/ 	.word	0xfffffffd
	.align		4
        /*0018*/ 	.word	0x00000000
	.align		4
        /*001c*/ 	.word	0xfffffffc


//--------------------- .text._Z3sumPfS_S_f       --------------------------
	.section	.text._Z3sumPfS_S_f,"ax",@progbits
	.align	128
        .global         _Z3sumPfS_S_f
        .type           _Z3sumPfS_S_f,@function
        .size           _Z3sumPfS_S_f,(.L_x_10 - _Z3sumPfS_S_f)
        .other          _Z3sumPfS_S_f,@"STO_CUDA_ENTRY STV_DEFAULT"
_Z3sumPfS_S_f:
.text._Z3sumPfS_S_f:
[----:B------:R-:W-:Y:S01]  /*0000*/  LDC R1, c[0x0][0x37c] ;  /* 0x0000df00ff017b82 */ /* 0x000fe20000000800 */
[----:B------:R-:W0:Y:S07]  /*0010*/  S2R R0, SR_TID.X ;  /* 0x0000000000007919 */ /* 0x000e2e0000002100 */
[----:B------:R-:W0:Y:S08]  /*0020*/  S2UR UR4, SR_CTAID.X ;  /* 0x00000000000479c3 */ /* 0x000e300000002500 */
[----:B------:R-:W0:Y:S02]  /*0030*/  LDC R9, c[0x0][0x360] ;  /* 0x0000d800ff097b82 */ /* 0x000e240000000800 */
[----:B0-----:R-:W-:-:S05]  /*0040*/  IMAD R0, R9, UR4, R0 ;  /* 0x0000000409007c24 */ /* 0x001fca000f8e0200 */
[----:B------:R-:W-:-:S13]  /*0050*/  ISETP.GT.AND P0, PT, R0, 0x3e7, PT ;  /* 0x000003e70000780c */ /* 0x000fda0003f04270 */
[----:B------:R-:W-:Y:S05]  /*0060*/  @P0 EXIT ;  /* 0x000000000000094d */ /* 0x000fea0003800000 */
[----:B------:R-:W0:Y:S01]  /*0070*/  LDCU.128 UR4, c[0x0][0x380] ;  /* 0x00007000ff0477ac */ /* 0x000e220008000c00 */
[----:B------:R-:W1:Y:S01]  /*0080*/  LDCU.64 UR8, c[0x0][0x390] ;  /* 0x00007200ff0877ac */ /* 0x000e620008000a00 */
[----:B------:R-:W2:Y:S01]  /*0090*/  LDCU UR10, c[0x0][0x370] ;  /* 0x00006e00ff0a77ac */ /* 0x000ea20008000800 */
[----:B------:R-:W3:Y:S01]  /*00a0*/  LDCU.64 UR12, c[0x0][0x358] ;  /* 0x00006b00ff0c77ac */ /* 0x000ee20008000a00 */
[----:B------:R-:W4:Y:S01]  /*00b0*/  LDCU UR11, c[0x0][0x398] ;  /* 0x00007300ff0b77ac */ /* 0x000f220008000800 */
[----:B0-----:R-:W-:Y:S02]  /*00c0*/  UIADD3 UR4, UP0, UPT, UR4, 0x10, URZ ;  /* 0x0000001004047890 */ /* 0x001fe4000ff1e0ff */
[----:B------:R-:W-:Y:S02]  /*00d0*/  UIADD3 UR6, UP1, UPT, UR6, 0x10, URZ ;  /* 0x0000001006067890 */ /* 0x000fe4000ff3e0ff */
[----:B-1----:R-:W-:Y:S02]  /*00e0*/  UIADD3 UR8, UP2, UPT, UR8, 0x10, URZ ;  /* 0x0000001008087890 */ /* 0x002fe4000ff5e0ff */
[----:B------:R-:W-:Y:S01]  /*00f0*/  UIADD3.X UR5, UPT, UPT, URZ, UR5, URZ, UP0, !UPT ;  /* 0x00000005ff057290 */ /* 0x000fe200087fe4ff */
[----:B--2---:R-:W-:Y:S01]  /*0100*/  IMAD R9, R9, UR10, RZ ;  /* 0x0000000a09097c24 */ /* 0x004fe2000f8e02ff */
[----:B------:R-:W-:Y:S01]  /*0110*/  UIADD3.X UR7, UPT, UPT, URZ, UR7, URZ, UP1, !UPT ;  /* 0x00000007ff077290 */ /* 0x000fe20008ffe4ff */
[----:B------:R-:W-:Y:S01]  /*0120*/  MOV R2, UR4 ;  /* 0x0000000400027c02 */ /* 0x000fe20008000f00 */
[----:B------:R-:W-:Y:S01]  /*0130*/  UIADD3.X UR9, UPT, UPT, URZ, UR9, URZ, UP2, !UPT ;  /* 0x00000009ff097290 */ /* 0x000fe200097fe4ff */
[----:B------:R-:W-:-:S02]  /*0140*/  MOV R4, UR6 ;  /* 0x0000000600047c02 */ /* 0x000fc40008000f00 */
[----:B------:R-:W-:Y:S02]  /*0150*/  MOV R6, UR8 ;  /* 0x0000000800067c02 */ /* 0x000fe40008000f00 */
[----:B------:R-:W-:Y:S02]  /*0160*/  MOV R3, UR5 ;  /* 0x0000000500037c02 */ /* 0x000fe40008000f00 */
[----:B------:R-:W-:Y:S02]  /*0170*/  MOV R5, UR7 ;  /* 0x0000000700057c02 */ /* 0x000fe40008000f00 */
[----:B---34-:R-:W-:-:S07]  /*0180*/  MOV R7, UR9 ;  /* 0x0000000900077c02 */ /* 0x018fce0008000f00 */
.L_x_1:
[----:B------:R-:W-:Y:S01]  /*0190*/  IMAD R11, R0, 0x3e8, RZ ;  /* 0x000003e8000b7824 */ /* 0x000fe200078e02ff */
[----:B------:R-:W-:Y:S01]  /*01a0*/  IADD3 R0, PT, PT, R9, R0, RZ ;  /* 0x0000000009007210 */ /* 0x000fe20007ffe0ff */
[----:B------:R-:W-:-:S03]  /*01b0*/  HFMA2 R8, -RZ, RZ, 0, 0 ;  /* 0x00000000ff087431 */ /* 0x000fc600000001ff */
[----:B0-----:R-:W-:-:S13]  /*01c0*/  ISETP.GE.AND P1, PT, R0, 0x3e8, PT ;  /* 0x000003e80000780c */ /* 0x001fda0003f26270 */
.L_x_0:
[----:B0-----:R-:W-:-:S04]  /*01d0*/  IMAD.WIDE R16, R11, 0x4, R2 ;  /* 0x000000040b107825 */ /* 0x001fc800078e0202 */
[C---:B------:R-:W-:Y:S01]  /*01e0*/  IMAD.WIDE R14, R11.reuse, 0x4, R4 ;  /* 0x000000040b0e7825 */ /* 0x040fe200078e0204 */
[----:B------:R-:W2:Y:S04]  /*01f0*/  LDG.E R10, desc[UR12][R16.64+-0x10] ;  /* 0xfffff00c100a7981 */ /* 0x000ea8000c1e1900 */
[----:B------:R-:W2:Y:S02]  /*0200*/  LDG.E R13, desc[UR12][R14.64+-0x10] ;  /* 0xfffff00c0e0d7981 */ /* 0x000ea4000c1e1900 */
[----:B--2---:R-:W-:Y:S01]  /*0210*/  FFMA R19, R10, UR11, R13 ;  /* 0x0000000b0a137c23 */ /* 0x004fe2000800000d */
[----:B------:R-:W-:-:S04]  /*0220*/  IMAD.WIDE R12, R11, 0x4, R6 ;  /* 0x000000040b0c7825 */ /* 0x000fc800078e0206 */
[----:B------:R-:W-:-:S05]  /*0230*/  FADD R19, -R10, R19 ;  /* 0x000000130a137221 */ /* 0x000fca0000000100 */
[----:B------:R0:W-:Y:S04]  /*0240*/  STG.E desc[UR12][R12.64+-0x10], R19 ;  /* 0xfffff0130c007986 */ /* 0x0001e8000c10190c */
[----:B------:R-:W2:Y:S04]  /*0250*/  LDG.E R10, desc[UR12][R16.64+-0xc] ;  /* 0xfffff40c100a7981 */ /* 0x000ea8000c1e1900 */
[----:B------:R-:W2:Y:S02]  /*0260*/  LDG.E R21, desc[UR12][R14.64+-0xc] ;  /* 0xfffff40c0e157981 */ /* 0x000ea4000c1e1900 */
[----:B--2---:R-:W-:-:S04]  /*0270*/  FFMA R21, R10, UR11, R21 ;  /* 0x0000000b0a157c23 */ /* 0x004fc80008000015 */
[----:B------:R-:W-:-:S05]  /*0280*/  FADD R21, -R10, R21 ;  /* 0x000000150a157221 */ /* 0x000fca0000000100 */
[----:B------:R1:W-:Y:S04]  /*0290*/  STG.E desc[UR12][R12.64+-0xc], R21 ;  /* 0xfffff4150c007986 */ /* 0x0003e8000c10190c */
[----:B------:R-:W2:Y:S04]  /*02a0*/  LDG.E R10, desc[UR12][R16.64+-0x8] ;  /* 0xfffff80c100a7981 */ /* 0x000ea8000c1e1900 */
[----:B------:R-:W2:Y:S02]  /*02b0*/  LDG.E R23, desc[UR12][R14.64+-0x8] ;  /* 0xfffff80c0e177981 */ /* 0x000ea4000c1e1900 */
[----:B--2---:R-:W-:-:S04]  /*02c0*/  FFMA R23, R10, UR11, R23 ;  /* 0x0000000b0a177c23 */ /* 0x004fc80008000017 */
[----:B------:R-:W-:-:S05]  /*02d0*/  FADD R23, -R10, R23 ;  /* 0x000000170a177221 */ /* 0x000fca0000000100 */
[----:B------:R2:W-:Y:S04]  /*02e0*/  STG.E desc[UR12][R12.64+-0x8], R23 ;  /* 0xfffff8170c007986 */ /* 0x0005e8000c10190c */
[----:B------:R-:W3:Y:S04]  /*02f0*/  LDG.E R10, desc[UR12][R16.64+-0x4] ;  /* 0xfffffc0c100a7981 */ /* 0x000ee8000c1e1900 */
[----:B0-----:R-:W3:Y:S02]  /*0300*/  LDG.E R19, desc[UR12][R14.64+-0x4] ;  /* 0xfffffc0c0e137981 */ /* 0x001ee4000c1e1900 */
[----:B---3--:R-:W-:-:S04]  /*0310*/  FFMA R19, R10, UR11, R19 ;  /* 0x0000000b0a137c23 */ /* 0x008fc80008000013 */
[----:B------:R-:W-:-:S05]  /*0320*/  FADD R19, -R10, R19 ;  /* 0x000000130a137221 */ /* 0x000fca0000000100 */
[----:B------:R0:W-:Y:S04]  /*0330*/  STG.E desc[UR12][R12.64+-0x4], R19 ;  /* 0xfffffc130c007986 */ /* 0x0001e8000c10190c */
[----:B------:R-:W3:Y:S04]  /*0340*/  LDG.E R10, desc[UR12][R16.64] ;  /* 0x0000000c100a7981 */ /* 0x000ee8000c1e1900 */
[----:B-1----:R-:W3:Y:S02]  /*0350*/  LDG.E R21, desc[UR12][R14.64] ;  /* 0x0000000c0e157981 */ /* 0x002ee4000c1e1900 */
[----:B---3--:R-:W-:-:S04]  /*0360*/  FFMA R21, R10, UR11, R21 ;  /* 0x0000000b0a157c23 */ /* 0x008fc80008000015 */
[----:B------:R-:W-:-:S05]  /*0370*/  FADD R21, -R10, R21 ;  /* 0x000000150a157221 */ /* 0x000fca0000000100 */
[----:B------:R1:W-:Y:S04]  /*0380*/  STG.E desc[UR12][R12.64], R21 ;  /* 0x000000150c007986 */ /* 0x0003e8000c10190c */
[----:B------:R-:W3:Y:S04]  /*0390*/  LDG.E R10, desc[UR12][R16.64+0x4] ;  /* 0x0000040c100a7981 */ /* 0x000ee8000c1e1900 */
[----:B--2---:R-:W3:Y:S02]  /*03a0*/  LDG.E R23, desc[UR12][R14.64+0x4] ;  /* 0x0000040c0e177981 */ /* 0x004ee4000c1e1900 */
[----:B---3--:R-:W-:-:S04]  /*03b0*/  FFMA R23, R10, UR11, R23 ;  /* 0x0000000b0a177c23 */ /* 0x008fc80008000017 */
[----:B------:R-:W-:-:S05]  /*03c0*/  FADD R23, -R10, R23 ;  /* 0x000000170a177221 */ /* 0x000fca0000000100 */
[----:B------:R2:W-:Y:S04]  /*03d0*/  STG.E desc[UR12][R12.64+0x4], R23 ;  /* 0x000004170c007986 */ /* 0x0005e8000c10190c */
[----:B------:R-:W3:Y:S04]  /*03e0*/  LDG.E R10, desc[UR12][R16.64+0x8] ;  /* 0x0000080c100a7981 */ /* 0x000ee8000c1e1900 */
[----:B0-----:R-:W3:Y:S02]  /*03f0*/  LDG.E R19, desc[UR12][R14.64+0x8] ;  /* 0x0000080c0e137981 */ /* 0x001ee4000c1e1900 */
[----:B---3--:R-:W-:-:S04]  /*0400*/  FFMA R19, R10, UR11, R19 ;  /* 0x0000000b0a137c23 */ /* 0x008fc80008000013 */
[----:B------:R-:W-:-:S05]  /*0410*/  FADD R25, -R10, R19 ;  /* 0x000000130a197221 */ /* 0x000fca0000000100 */
[----:B------:R-:W-:Y:S04]  /*0420*/  STG.E desc[UR12][R12.64+0x8], R25 ;  /* 0x000008190c007986 */ /* 0x000fe8000c10190c */
[----:B------:R-:W3:Y:S04]  /*0430*/  LDG.E R10, desc[UR12][R16.64+0xc] ;  /* 0x00000c0c100a7981 */ /* 0x000ee8000c1e1900 */
[----:B------:R-:W3:Y:S01]  /*0440*/  LDG.E R19, desc[UR12][R14.64+0xc] ;  /* 0x00000c0c0e137981 */ /* 0x000ee2000c1e1900 */
[----:B------:R-:W-:-:S05]  /*0450*/  IADD3 R29, PT, PT, R11, 0x8, RZ ;  /* 0x000000080b1d7810 */ /* 0x000fca0007ffe0ff */
[----:B-1----:R-:W-:-:S04]  /*0460*/  IMAD.WIDE R20, R29, 0x4, R2 ;  /* 0x000000041d147825 */ /* 0x002fc800078e0202 */
[----:B---3--:R-:W-:-:S04]  /*0470*/  FFMA R19, R10, UR11, R19 ;  /* 0x0000000b0a137c23 */ /* 0x008fc80008000013 */
[----:B------:R-:W-:Y:S01]  /*0480*/  FADD R27, -R10, R19 ;  /* 0x000000130a1b7221 */ /* 0x000fe20000000100 */
[----:B------:R-:W-:-:S04]  /*0490*/  IMAD.WIDE R18, R29, 0x4, R4 ;  /* 0x000000041d127825 */ /* 0x000fc800078e0204 */
[----:B------:R0:W-:Y:S04]  /*04a0*/  STG.E desc[UR12][R12.64+0xc], R27 ;  /* 0x00000c1b0c007986 */ /* 0x0001e8000c10190c */
[----:B------:R-:W3:Y:S04]  /*04b0*/  LDG.E R10, desc[UR12][R20.64+-0x10] ;  /* 0xfffff00c140a7981 */ /* 0x000ee8000c1e1900 */
[----:B--2---:R-:W3:Y:S01]  /*04c0*/  LDG.E R23, desc[UR12][R18.64+-0x10] ;  /* 0xfffff00c12177981 */ /* 0x004ee2000c1e1900 */
[----:B------:R-:W-:-:S04]  /*04d0*/  IMAD.WIDE R16, R29, 0x4, R6 ;  /* 0x000000041d107825 */ /* 0x000fc800078e0206 */
[----:B---3--:R-:W-:-:S04]  /*04e0*/  FFMA R23, R10, UR11, R23 ;  /* 0x0000000b0a177c23 */ /* 0x008fc80008000017 */
        /* <DEDUP_REMOVED lines=31> */
[----:B------:R-:W-:Y:S04]  /*06e0*/  STG.E desc[UR12][R16.64+0x8], R23 ;  /* 0x0000081710007986 */ /* 0x000fe8000c10190c */
[----:B------:R-:W3:Y:S04]  /*06f0*/  LDG.E R10, desc[UR12][R20.64+0xc] ;  /* 0x00000c0c140a7981 */ /* 0x000ee8000c1e1900 */
[----:B--2---:R-:W3:Y:S01]  /*0700*/  LDG.E R15, desc[UR12][R18.64+0xc] ;  /* 0x00000c0c120f7981 */ /* 0x004ee2000c1e1900 */
[----:B------:R-:W-:-:S05]  /*0710*/  IADD3 R27, PT, PT, R11, 0x10, RZ ;  /* 0x000000100b1b7810 */ /* 0x000fca0007ffe0ff */
[----:B0-----:R-:W-:-:S04]  /*0720*/  IMAD.WIDE R12, R27, 0x4, R4 ;  /* 0x000000041b0c7825 */ /* 0x001fc800078e0204 */
[----:B---3--:R-:W-:-:S04]  /*0730*/  FFMA R15, R10, UR11, R15 ;  /* 0x0000000b0a0f7c23 */ /* 0x008fc8000800000f */
[----:B------:R-:W-:Y:S01]  /*0740*/  FADD R25, -R10, R15 ;  /* 0x0000000f0a197221 */ /* 0x000fe20000000100 */
[----:B------:R-:W-:-:S04]  /*0750*/  IMAD.WIDE R14, R27, 0x4, R2 ;  /* 0x000000041b0e7825 */ /* 0x000fc800078e0202 */
[----:B------:R0:W-:Y:S04]  /*0760*/  STG.E desc[UR12][R16.64+0xc], R25 ;  /* 0x00000c1910007986 */ /* 0x0001e8000c10190c */
[----:B------:R-:W2:Y:S04]  /*0770*/  LDG.E R10, desc[UR12][R14.64+-0x10] ;  /* 0xfffff00c0e0a7981 */ /* 0x000ea8000c1e1900 */
[----:B------:R-:W2:Y:S01]  /*0780*/  LDG.E R29, desc[UR12][R12.64+-0x10] ;  /* 0xfffff00c0c1d7981 */ /* 0x000ea2000c1e1900 */
[----:B------:R-:W-:-:S04]  /*0790*/  IMAD.WIDE R20, R27, 0x4, R6 ;  /* 0x000000041b147825 */ /* 0x000fc800078e0206 */
[----:B--2---:R-:W-:-:S04]  /*07a0*/  FFMA R29, R10, UR11, R29 ;  /* 0x0000000b0a1d7c23 */ /* 0x004fc8000800001d */
[----:B------:R-:W-:-:S05]  /*07b0*/  FADD R29, -R10, R29 ;  /* 0x0000001d0a1d7221 */ /* 0x000fca0000000100 */
[----:B------:R-:W-:Y:S04]  /*07c0*/  STG.E desc[UR12][R20.64+-0x10], R29 ;  /* 0xfffff01d14007986 */ /* 0x000fe8000c10190c */
[----:B------:R-:W2:Y:S04]  /*07d0*/  LDG.E R10, desc[UR12][R14.64+-0xc] ;  /* 0xfffff40c0e0a7981 */ /* 0x000ea8000c1e1900 */
[----:B------:R-:W2:Y:S02]  /*07e0*/  LDG.E R19, desc[UR12][R12.64+-0xc] ;  /* 0xfffff40c0c137981 */ /* 0x000ea4000c1e1900 */
[----:B--2---:R-:W-:-:S04]  /*07f0*/  FFMA R19, R10, UR11, R19 ;  /* 0x0000000b0a137c23 */ /* 0x004fc80008000013 */
[----:B------:R-:W-:-:S05]  /*0800*/  FADD R19, -R10, R19 ;  /* 0x000000130a137221 */ /* 0x000fca0000000100 */
[----:B------:R1:W-:Y:S04]  /*0810*/  STG.E desc[UR12][R20.64+-0xc], R19 ;  /* 0xfffff41314007986 */ /* 0x0003e8000c10190c */
[----:B------:R-:W2:Y:S04]  /*0820*/  LDG.E R10, desc[UR12][R14.64+-0x8] ;  /* 0xfffff80c0e0a7981 */ /* 0x000ea8000c1e1900 */
[----:B0-----:R-:W2:Y:S02]  /*0830*/  LDG.E R17, desc[UR12][R12.64+-0x8] ;  /* 0xfffff80c0c117981 */ /* 0x001ea4000c1e1900 */
        /* <DEDUP_REMOVED lines=24> */
[----:B-1----:R-:W3:Y:S01]  /*09c0*/  LDG.E R19, desc[UR12][R12.64+0xc] ;  /* 0x00000c0c0c137981 */ /* 0x002ee2000c1e1900 */
[----:B------:R-:W-:-:S05]  /*09d0*/  IADD3 R27, PT, PT, R11, 0x18, RZ ;  /* 0x000000180b1b7810 */ /* 0x000fca0007ffe0ff */
[----:B0-----:R-:W-:-:S04]  /*09e0*/  IMAD.WIDE R16, R27, 0x4, R2 ;  /* 0x000000041b107825 */ /* 0x001fc800078e0202 */
[----:B---3--:R-:W-:-:S04]  /*09f0*/  FFMA R19, R10, UR11, R19 ;  /* 0x0000000b0a137c23 */ /* 0x008fc80008000013 */
[----:B------:R-:W-:Y:S01]  /*0a00*/  FADD R25, -R10, R19 ;  /* 0x000000130a197221 */ /* 0x000fe20000000100 */
[----:B------:R-:W-:-:S04]  /*0a10*/  IMAD.WIDE R18, R27, 0x4, R4 ;  /* 0x000000041b127825 */ /* 0x000fc800078e0204 */
[----:B------:R0:W-:Y:S04]  /*0a20*/  STG.E desc[UR12][R20.64+0xc], R25 ;  /* 0x00000c1914007986 */ /* 0x0001e8000c10190c */
[----:B------:R-:W3:Y:S04]  /*0a30*/  LDG.E R10, desc[UR12][R16.64+-0x10] ;  /* 0xfffff00c100a7981 */ /* 0x000ee8000c1e1900 */
[----:B------:R-:W3:Y:S01]  /*0a40*/  LDG.E R29, desc[UR12][R18.64+-0x10] ;  /* 0xfffff00c121d7981 */ /* 0x000ee2000c1e1900 */
[----:B--2---:R-:W-:-:S04]  /*0a50*/  IMAD.WIDE R22, R27, 0x4, R6 ;  /* 0x000000041b167825 */ /* 0x004fc800078e0206 */
[----:B---3--:R-:W-:-:S04]  /*0a60*/  FFMA R29, R10, UR11, R29 ;  /* 0x0000000b0a1d7c23 */ /* 0x008fc8000800001d */
        /* <DEDUP_REMOVED lines=33> */
[----:B-1----:R-:W3:Y:S01]  /*0c80*/  LDG.E R13, desc[UR12][R18.64+0xc] ;  /* 0x00000c0c120d7981 */ /* 0x002ee2000c1e1900 */
[----:B------:R-:W-:-:S05]  /*0c90*/  IADD3 R29, PT, PT, R11, 0x20, RZ ;  /* 0x000000200b1d7810 */ /* 0x000fca0007ffe0ff */
[----:B--2---:R-:W-:-:S04]  /*0ca0*/  IMAD.WIDE R14, R29, 0x4, R2 ;  /* 0x000000041d0e7825 */ /* 0x004fc800078e0202 */
        /* <DEDUP_REMOVED lines=41> */
[----:B--2---:R-:W3:Y:S01]  /*0f40*/  LDG.E R19, desc[UR12][R12.64+0xc] ;  /* 0x00000c0c0c137981 */ /* 0x004ee2000c1e1900 */
[----:B------:R-:W-:Y:S02]  /*0f50*/  IADD3 R8, PT, PT, R8, 0x28, RZ ;  /* 0x0000002808087810 */ /* 0x000fe40007ffe0ff */
[----:B------:R-:W-:-:S02]  /*0f60*/  IADD3 R11, PT, PT, R11, 0x28, RZ ;  /* 0x000000280b0b7810 */ /* 0x000fc40007ffe0ff */
[----:B------:R-:W-:Y:S01]  /*0f70*/  ISETP.NE.AND P0, PT, R8, 0x3e8, PT ;  /* 0x000003e80800780c */ /* 0x000fe20003f05270 */
[----:B---3--:R-:W-:-:S04]  /*0f80*/  FFMA R19, R10, UR11, R19 ;  /* 0x0000000b0a137c23 */ /* 0x008fc80008000013 */
[----:B------:R-:W-:-:S05]  /*0f90*/  FADD R19, -R10, R19 ;  /* 0x000000130a137221 */ /* 0x000fca0000000100 */
[----:B------:R0:W-:Y:S03]  /*0fa0*/  STG.E desc[UR12][R16.64+0xc], R19 ;  /* 0x00000c1310007986 */ /* 0x0001e6000c10190c */
[----:B------:R-:W-:Y:S05]  /*0fb0*/  @P0 BRA `(.L_x_0) ;  /* 0xfffffff000840947 */ /* 0x000fea000383ffff */
[----:B------:R-:W-:Y:S05]  /*0fc0*/  @!P1 BRA `(.L_x_1) ;  /* 0xfffffff000709947 */ /* 0x000fea000383ffff */
[----:B------:R-:W-:Y:S05]  /*0fd0*/  EXIT ;  /* 0x000000000000794d */ /* 0x000fea0003800000 */
.L_x_2:
[----:B------:R-:W-:-:S00]  /*0fe0*/  BRA `(.L_x_2) ;  /* 0xfffffffc00fc7947 */ /* 0x000fc0000383ffff */
[----:B------:R-:W-:-:S00]  /*0ff0*/  NOP ;  /* 0x0000000000007918 */ /* 0x000fc00000000000 */
        /* <DEDUP_REMOVED lines=8> */
.L_x_10:


//--------------------- .text._Z10EuclidNormPfS_  --------------------------
	.section	.text._Z10EuclidNormPfS_,"ax",@progbits
	.align	128
        .global         _Z10EuclidNormPfS_
        .type           _Z10EuclidNormPfS_,@function
        .size           _Z10EuclidNormPfS_,(.L_x_11 - _Z10EuclidNormPfS_)
        .other          _Z10EuclidNormPfS_,@"STO_CUDA_ENTRY STV_DEFAULT"
_Z10EuclidNormPfS_:
.text._Z10EuclidNormPfS_:
[----:B------:R-:W-:Y:S01]  /*0000*/  LDC R1, c[0x0][0x37c] ;  /* 0x0000df00ff017b82 */ /* 0x000fe20000000800 */
[----:B------:R-:W0:Y:S01]  /*0010*/  S2R R0, SR_CTAID.X ;  /* 0x0000000000007919 */ /* 0x000e220000002500 */
[----:B------:R-:W1:Y:S01]  /*0020*/  LDCU UR4, c[0x0][0x360] ;  /* 0x00006c00ff0477ac */ /* 0x000e620008000800 */
[----:B------:R-:W-:Y:S01]  /*0030*/  BSSY.RECONVERGENT B0, `(.L_x_3) ;  /* 0x0000102000007945 */ /* 0x000fe20003800200 */
[----:B------:R-:W-:Y:S01]  /*0040*/  HFMA2 R19, -RZ, RZ, 0, 0 ;  /* 0x00000000ff137431 */ /* 0x000fe200000001ff */
[----:B------:R-:W0:Y:S01]  /*0050*/  S2R R9, SR_TID.X ;  /* 0x0000000000097919 */ /* 0x000e220000002100 */
[----:B------:R-:W2:Y:S01]  /*0060*/  LDCU.64 UR6, c[0x0][0x358] ;  /* 0x00006b00ff0677ac */ /* 0x000ea20008000a00 */
[----:B-1----:R-:W-:Y:S01]  /*0070*/  MOV R8, UR4 ;  /* 0x0000000400087c02 */ /* 0x002fe20008000f00 */
[----:B0-----:R-:W-:-:S05]  /*0080*/  IMAD R10, R0, UR4, R9 ;  /* 0x00000004000a7c24 */ /* 0x001fca000f8e0209 */
[----:B------:R-:W-:-:S13]  /*0090*/  ISETP.GT.AND P0, PT, R10, 0x3e7, PT ;  /* 0x000003e70a00780c */ /* 0x000fda0003f04270 */
[----:B--2---:R-:W-:Y:S05]  /*00a0*/  @P0 BRA `(.L_x_4) ;  /* 0x0000000c00e80947 */ /* 0x004fea0003800000 */
[----:B------:R-:W0:Y:S01]  /*00b0*/  LDCU.64 UR4, c[0x0][0x380] ;  /* 0x00007000ff0477ac */ /* 0x000e220008000a00 */
[----:B------:R-:W-:Y:S01]  /*00c0*/  MOV R19, RZ ;  /* 0x000000ff00137202 */ /* 0x000fe20000000f00 */
[----:B------:R-:W1:Y:S01]  /*00d0*/  LDCU UR8, c[0x0][0x370] ;  /* 0x00006e00ff0877ac */ /* 0x000e620008000800 */
[----:B0-----:R-:W-:-:S04]  /*00e0*/  UIADD3 UR4, UP0, UPT, UR4, 0x10, URZ ;  /* 0x0000001004047890 */ /* 0x001fc8000ff1e0ff */
[----:B------:R-:W-:Y:S01]  /*00f0*/  UIADD3.X UR5, UPT, UPT, URZ, UR5, URZ, UP0, !UPT ;  /* 0x00000005ff057290 */ /* 0x000fe200087fe4ff */
[----:B-1----:R-:W-:Y:S01]  /*0100*/  IMAD R13, R8, UR8, RZ ;  /* 0x00000008080d7c24 */ /* 0x002fe2000f8e02ff */
[----:B------:R-:W-:-:S04]  /*0110*/  MOV R2, UR4 ;  /* 0x0000000400027c02 */ /* 0x000fc80008000f00 */
[----:B------:R-:W-:-:S07]  /*0120*/  MOV R3, UR5 ;  /* 0x0000000500037c02 */ /* 0x000fce0008000f00 */
.L_x_6:
[----:B------:R-:W-:-:S04]  /*0130*/  IMAD R11, R10, 0x3e8, RZ ;  /* 0x000003e80a0b7824 */ /* 0x000fc800078e02ff */
[----:B------:R-:W-:-:S05]  /*0140*/  IMAD.WIDE R4, R11, 0x4, R2 ;  /* 0x000000040b047825 */ /* 0x000fca00078e0202 */
[----:B------:R-:W2:Y:S04]  /*0150*/  LDG.E R29, desc[UR6][R4.64+-0x10] ;  /* 0xfffff006041d7981 */ /* 0x000ea8000c1e1900 */
[----:B------:R-:W3:Y:S04]  /*0160*/  LDG.E R27, desc[UR6][R4.64+-0xc] ;  /* 0xfffff406041b7981 */ /* 0x000ee8000c1e1900 */
[----:B------:R-:W4:Y:S04]  /*0170*/  LDG.E R26, desc[UR6][R4.64+-0x8] ;  /* 0xfffff806041a7981 */ /* 0x000f28000c1e1900 */
[----:B------:R-:W5:Y:S04]  /*0180*/  LDG.E R21, desc[UR6][R4.64+-0x4] ;  /* 0xfffffc0604157981 */ /* 0x000f68000c1e1900 */
[----:B------:R-:W5:Y:S04]  /*0190*/  LDG.E R20, desc[UR6][R4.64] ;  /* 0x0000000604147981 */ /* 0x000f68000c1e1900 */
[----:B------:R-:W5:Y:S04]  /*01a0*/  LDG.E R28, desc[UR6][R4.64+0x4] ;  /* 0x00000406041c7981 */ /* 0x000f68000c1e1900 */
[----:B------:R-:W5:Y:S04]  /*01b0*/  LDG.E R18, desc[UR6][R4.64+0x8] ;  /* 0x0000080604127981 */ /* 0x000f68000c1e1900 */
[----:B------:R0:W5:Y:S01]  /*01c0*/  LDG.E R17, desc[UR6][R4.64+0xc] ;  /* 0x00000c0604117981 */ /* 0x000162000c1e1900 */
[----:B------:R-:W-:-:S05]  /*01d0*/  IADD3 R7, PT, PT, R11, 0x8, RZ ;  /* 0x000000080b077810 */ /* 0x000fca0007ffe0ff */
[----:B------:R-:W-:-:S05]  /*01e0*/  IMAD.WIDE R6, R7, 0x4, R2 ;  /* 0x0000000407067825 */ /* 0x000fca00078e0202 */
[----:B------:R-:W5:Y:S04]  /*01f0*/  LDG.E R22, desc[UR6][R6.64+-0x10] ;  /* 0xfffff00606167981 */ /* 0x000f68000c1e1900 */
[----:B------:R-:W5:Y:S04]  /*0200*/  LDG.E R23, desc[UR6][R6.64+-0xc] ;  /* 0xfffff40606177981 */ /* 0x000f68000c1e1900 */
[----:B------:R-:W5:Y:S04]  /*0210*/  LDG.E R24, desc[UR6][R6.64+-0x8] ;  /* 0xfffff80606187981 */ /* 0x000f68000c1e1900 */
[----:B------:R-:W5:Y:S04]  /*0220*/  LDG.E R16, desc[UR6][R6.64+-0x4] ;  /* 0xfffffc0606107981 */ /* 0x000f68000c1e1900 */
[----:B------:R-:W5:Y:S04]  /*0230*/  LDG.E R14, desc[UR6][R6.64] ;  /* 0x00000006060e7981 */ /* 0x000f68000c1e1900 */
[----:B------:R-:W5:Y:S01]  /*0240*/  LDG.E R12, desc[UR6][R6.64+0x4] ;  /* 0x00000406060c7981 */ /* 0x000f62000c1e1900 */
[----:B0-----:R-:W-:-:S03]  /*0250*/  IADD3 R5, PT, PT, R11, 0x10, RZ ;  /* 0x000000100b057810 */ /* 0x001fc60007ffe0ff */
[----:B------:R-:W5:Y:S04]  /*0260*/  LDG.E R15, desc[UR6][R6.64+0x8] ;  /* 0x00000806060f7981 */ /* 0x000f68000c1e1900 */
[----:B------:R0:W5:Y:S01]  /*0270*/  LDG.E R25, desc[UR6][R6.64+0xc] ;  /* 0x00000c0606197981 */ /* 0x000162000c1e1900 */
[----:B--2---:R-:W-:-:S04]  /*0280*/  FFMA R4, R29, R29, R19 ;  /* 0x0000001d1d047223 */ /* 0x004fc80000000013 */
[----:B---3--:R-:W-:Y:S01]  /*0290*/  FFMA R27, R27, R27, R4 ;  /* 0x0000001b1b1b7223 */ /* 0x008fe20000000004 */
[----:B------:R-:W-:-:S04]  /*02a0*/  IMAD.WIDE R4, R5, 0x4, R2 ;  /* 0x0000000405047825 */ /* 0x000fc800078e0202 */
[----:B----4-:R-:W-:Y:S02]  /*02b0*/  FFMA R27, R26, R26, R27 ;  /* 0x0000001a1a1b7223 */ /* 0x010fe4000000001b */
[----:B------:R-:W2:Y:S02]  /*02c0*/  LDG.E R26, desc[UR6][R4.64+-0x10] ;  /* 0xfffff006041a7981 */ /* 0x000ea4000c1e1900 */
[----:B-----5:R-:W-:Y:S02]  /*02d0*/  FFMA R21, R21, R21, R27 ;  /* 0x0000001515157223 */ /* 0x020fe4000000001b */
[----:B------:R-:W3:Y:S02]  /*02e0*/  LDG.E R27, desc[UR6][R4.64+-0xc] ;  /* 0xfffff406041b7981 */ /* 0x000ee4000c1e1900 */
[----:B------:R-:W-:Y:S02]  /*02f0*/  FFMA R19, R20, R20, R21 ;  /* 0x0000001414137223 */ /* 0x000fe40000000015 */
[----:B------:R-:W4:Y:S02]  /*0300*/  LDG.E R21, desc[UR6][R4.64+-0x8] ;  /* 0xfffff80604157981 */ /* 0x000f24000c1e1900 */
[----:B------:R-:W-:-:S02]  /*0310*/  FFMA R19, R28, R28, R19 ;  /* 0x0000001c1c137223 */ /* 0x000fc40000000013 */
[----:B------:R-:W5:Y:S02]  /*0320*/  LDG.E R20, desc[UR6][R4.64+-0x4] ;  /* 0xfffffc0604147981 */ /* 0x000f64000c1e1900 */
[----:B------:R-:W-:Y:S02]  /*0330*/  FFMA R18, R18, R18, R19 ;  /* 0x0000001212127223 */ /* 0x000fe40000000013 */
[----:B------:R-:W5:Y:S02]  /*0340*/  LDG.E R19, desc[UR6][R4.64] ;  /* 0x0000000604137981 */ /* 0x000f64000c1e1900 */
[----:B0-----:R-:W-:Y:S02]  /*0350*/  FFMA R7, R17, R17, R18 ;  /* 0x0000001111077223 */ /* 0x001fe40000000012 */
[----:B------:R-:W5:Y:S04]  /*0360*/  LDG.E R18, desc[UR6][R4.64+0x4] ;  /* 0x0000040604127981 */ /* 0x000f68000c1e1900 */
[----:B------:R-:W5:Y:S04]  /*0370*/  LDG.E R17, desc[UR6][R4.64+0x8] ;  /* 0x0000080604117981 */ /* 0x000f68000c1e1900 */
[----:B------:R0:W5:Y:S01]  /*0380*/  LDG.E R28, desc[UR6][R4.64+0xc] ;  /* 0x00000c06041c7981 */ /* 0x000162000c1e1900 */
[----:B------:R-:W-:Y:S01]  /*0390*/  FFMA R22, R22, R22, R7 ;  /* 0x0000001616167223 */ /* 0x000fe20000000007 */
[----:B------:R-:W-:-:S03]  /*03a0*/  IADD3 R7, PT, PT, R11, 0x18, RZ ;  /* 0x000000180b077810 */ /* 0x000fc60007ffe0ff */
[----:B------:R-:W-:Y:S02]  /*03b0*/  FFMA R23, R23, R23, R22 ;  /* 0x0000001717177223 */ /* 0x000fe40000000016 */
[----:B------:R-:W-:-:S04]  /*03c0*/  IMAD.WIDE R6, R7, 0x4, R2 ;  /* 0x0000000407067825 */ /* 0x000fc800078e0202 */
[----:B------:R-:W-:Y:S02]  /*03d0*/  FFMA R23, R24, R24, R23 ;  /* 0x0000001818177223 */ /* 0x000fe40000000017 */
[----:B------:R-:W5:Y:S02]  /*03e0*/  LDG.E R24, desc[UR6][R6.64] ;  /* 0x0000000606187981 */ /* 0x000f64000c1e1900 */
[----:B------:R-:W-:Y:S02]  /*03f0*/  FFMA R23, R16, R16, R23 ;  /* 0x0000001010177223 */ /* 0x000fe40000000017 */
[----:B------:R-:W5:Y:S02]  /*0400*/  LDG.E R16, desc[UR6][R6.64+-0x10] ;  /* 0xfffff00606107981 */ /* 0x000f64000c1e1900 */
[----:B------:R-:W-:Y:S02]  /*0410*/  FFMA R23, R14, R14, R23 ;  /* 0x0000000e0e177223 */ /* 0x000fe40000000017 */
[----:B------:R-:W5:Y:S02]  /*0420*/  LDG.E R14, desc[UR6][R6.64+-0xc] ;  /* 0xfffff406060e7981 */ /* 0x000f64000c1e1900 */
[----:B------:R-:W-:-:S02]  /*0430*/  FFMA R22, R12, R12, R23 ;  /* 0x0000000c0c167223 */ /* 0x000fc40000000017 */
[----:B------:R-:W5:Y:S02]  /*0440*/  LDG.E R12, desc[UR6][R6.64+-0x8] ;  /* 0xfffff806060c7981 */ /* 0x000f64000c1e1900 */
[----:B------:R-:W-:Y:S02]  /*0450*/  FFMA R22, R15, R15, R22 ;  /* 0x0000000f0f167223 */ /* 0x000fe40000000016 */
[----:B------:R-:W5:Y:S02]  /*0460*/  LDG.E R15, desc[UR6][R6.64+-0x4] ;  /* 0xfffffc06060f7981 */ /* 0x000f64000c1e1900 */
[----:B0-----:R-:W-:Y:S02]  /*0470*/  FFMA R5, R25, R25, R22 ;  /* 0x0000001919057223 */ /* 0x001fe40000000016 */
[----:B------:R-:W5:Y:S04]  /*0480*/  LDG.E R23, desc[UR6][R6.64+0x4] ;  /* 0x0000040606177981 */ /* 0x000f68000c1e1900 */
[----:B------:R-:W5:Y:S04]  /*0490*/  LDG.E R22, desc[UR6][R6.64+0x8] ;  /* 0x0000080606167981 */ /* 0x000f68000c1e1900 */
[----:B------:R-:W5:Y:S01]  /*04a0*/  LDG.E R25, desc[UR6][R6.64+0xc] ;  /* 0x00000c0606197981 */ /* 0x000f62000c1e1900 */
[----:B--2---:R-:W-:Y:S01]  /*04b0*/  FFMA R26, R26, R26, R5 ;  /* 0x0000001a1a1a7223 */ /* 0x004fe20000000005 */
[----:B------:R-:W-:-:S03]  /*04c0*/  IADD3 R5, PT, PT, R11, 0x20, RZ ;  /* 0x000000200b057810 */ /* 0x000fc60007ffe0ff */
[----:B---3--:R-:W-:Y:S02]  /*04d0*/  FFMA R26, R27, R27, R26 ;  /* 0x0000001b1b1a7223 */ /* 0x008fe4000000001a */
        /* <DEDUP_REMOVED lines=11> */
[----:B------:R-:W-:Y:S02]  /*0590*/  FFMA R29, R28, R28, R17 ;  /* 0x0000001c1c1d7223 */ /* 0x000fe40000000011 */
[----:B------:R-:W5:Y:S04]  /*05a0*/  LDG.E R18, desc[UR6][R4.64+0x4] ;  /* 0x0000040604127981 */ /* 0x000f68000c1e1900 */
[----:B------:R-:W5:Y:S04]  /*05b0*/  LDG.E R17, desc[UR6][R4.64+0x8] ;  /* 0x0000080604117981 */ /* 0x000f68000c1e1900 */
[----:B------:R-:W5:Y:S01]  /*05c0*/  LDG.E R27, desc[UR6][R4.64+0xc] ;  /* 0x00000c06041b7981 */ /* 0x000f62000c1e1900 */
[----:B------:R-:W-:-:S04]  /*05d0*/  FFMA R29, R16, R16, R29 ;  /* 0x00000010101d7223 */ /* 0x000fc8000000001d */
[----:B------:R-:W-:-:S04]  /*05e0*/  FFMA R29, R14, R14, R29 ;  /* 0x0000000e0e1d7223 */ /* 0x000fc8000000001d */
[----:B------:R-:W-:-:S04]  /*05f0*/  FFMA R12, R12, R12, R29 ;  /* 0x0000000c0c0c7223 */ /* 0x000fc8000000001d */
[----:B------:R-:W-:-:S04]  /*0600*/  FFMA R15, R15, R15, R12 ;  /* 0x0000000f0f0f7223 */ /* 0x000fc8000000000c */
[----:B------:R-:W-:-:S04]  /*0610*/  FFMA R24, R24, R24, R15 ;  /* 0x0000001818187223 */ /* 0x000fc8000000000f */
[----:B------:R-:W-:-:S04]  /*0620*/  FFMA R23, R23, R23, R24 ;  /* 0x0000001717177223 */ /* 0x000fc80000000018 */
[----:B------:R-:W-:-:S04]  /*0630*/  FFMA R22, R22, R22, R23 ;  /* 0x0000001616167223 */ /* 0x000fc80000000017 */
[----:B------:R-:W-:Y:S01]  /*0640*/  FFMA R22, R25, R25, R22 ;  /* 0x0000001919167223 */ /* 0x000fe20000000016 */
[----:B------:R-:W-:Y:S02]  /*0650*/  IADD3 R10, PT, PT, R13, R10, RZ ;  /* 0x0000000a0d0a7210 */ /* 0x000fe40007ffe0ff */
[----:B------:R-:W-:Y:S02]  /*0660*/  MOV R26, 0x28 ;  /* 0x00000028001a7802 */ /* 0x000fe40000000f00 */
[----:B------:R-:W-:Y:S02]  /*0670*/  ISETP.GE.AND P1, PT, R10, 0x3e8, PT ;  /* 0x000003e80a00780c */ /* 0x000fe40003f26270 */
[----:B------:R-:W-:Y:S01]  /*0680*/  IADD3 R11, PT, PT, R11, 0x28, RZ ;  /* 0x000000280b0b7810 */ /* 0x000fe20007ffe0ff */
[----:B--2---:R-:W-:-:S04]  /*0690*/  FFMA R21, R21, R21, R22 ;  /* 0x0000001515157223 */ /* 0x004fc80000000016 */
[----:B---3--:R-:W-:-:S04]  /*06a0*/  FFMA R20, R20, R20, R21 ;  /* 0x0000001414147223 */ /* 0x008fc80000000015 */
[----:B----4-:R-:W-:-:S04]  /*06b0*/  FFMA R19, R19, R19, R20 ;  /* 0x0000001313137223 */ /* 0x010fc80000000014 */
[----:B-----5:R-:W-:-:S04]  /*06c0*/  FFMA R6, R6, R6, R19 ;  /* 0x0000000606067223 */ /* 0x020fc80000000013 */
[----:B------:R-:W-:-:S04]  /*06d0*/  FFMA R7, R7, R7, R6 ;  /* 0x0000000707077223 */ /* 0x000fc80000000006 */
[----:B------:R-:W-:-:S04]  /*06e0*/  FFMA R18, R18, R18, R7 ;  /* 0x0000001212127223 */ /* 0x000fc80000000007 */
[----:B------:R-:W-:-:S04]  /*06f0*/  FFMA R18, R17, R17, R18 ;  /* 0x0000001111127223 */ /* 0x000fc80000000012 */
[----:B------:R-:W-:-:S07]  /*0700*/  FFMA R19, R27, R27, R18 ;  /* 0x0000001b1b137223 */ /* 0x000fce0000000012 */
.L_x_5:
[----:B------:R-:W-:-:S05]  /*0710*/  IMAD.WIDE R4, R11, 0x4, R2 ;  /* 0x000000040b047825 */ /* 0x000fca00078e0202 */
[----:B------:R-:W2:Y:S04]  /*0720*/  LDG.E R22, desc[UR6][R4.64+-0x10] ;  /* 0xfffff00604167981 */ /* 0x000ea8000c1e1900 */
[----:B------:R-:W3:Y:S04]  /*0730*/  LDG.E R29, desc[UR6][R4.64+-0xc] ;  /* 0xfffff406041d7981 */ /* 0x000ee8000c1e1900 */
[----:B------:R-:W4:Y:S04]  /*0740*/  LDG.E R18, desc[UR6][R4.64+-0x8] ;  /* 0xfffff80604127981 */ /* 0x000f28000c1e1900 */
[----:B------:R-:W5:Y:S04]  /*0750*/  LDG.E R17, desc[UR6][R4.64+-0x4] ;  /* 0xfffffc0604117981 */ /* 0x000f68000c1e1900 */
[----:B------:R-:W5:Y:S04]  /*0760*/  LDG.E R16, desc[UR6][R4.64] ;  /* 0x0000000604107981 */ /* 0x000f68000c1e1900 */
[----:B------:R-:W5:Y:S01]  /*0770*/  LDG.E R14, desc[UR6][R4.64+0x4] ;  /* 0x00000406040e7981 */ /* 0x000f62000c1e1900 */
[----:B------:R-:W-:-:S03]  /*0780*/  IADD3 R7, PT, PT, R11, 0x8, RZ ;  /* 0x000000080b077810 */ /* 0x000fc60007ffe0ff */
[----:B------:R-:W5:Y:S02]  /*0790*/  LDG.E R20, desc[UR6][R4.64+0x8] ;  /* 0x0000080604147981 */ /* 0x000f64000c1e1900 */
[----:B------:R-:W-:Y:S02]  /*07a0*/  IMAD.WIDE R6, R7, 0x4, R2 ;  /* 0x0000000407067825 */ /* 0x000fe400078e0202 */
[----:B------:R0:W5:Y:S04]  /*07b0*/  LDG.E R12, desc[UR6][R4.64+0xc] ;  /* 0x00000c06040c7981 */ /* 0x000168000c1e1900 */
[----:B------:R-:W5:Y:S04]  /*07c0*/  LDG.E R15, desc[UR6][R6.64+-0x10] ;  /* 0xfffff006060f7981 */ /* 0x000f68000c1e1900 */
[----:B------:R-:W5:Y:S04]  /*07d0*/  LDG.E R27, desc[UR6][R6.64+-0xc] ;  /* 0xfffff406061b7981 */ /* 0x000f68000c1e1900 */
[----:B------:R-:W5:Y:S04]  /*07e0*/  LDG.E R28, desc[UR6][R6.64+-0x8] ;  /* 0xfffff806061c7981 */ /* 0x000f68000c1e1900 */
[----:B------:R-:W5:Y:S04]  /*07f0*/  LDG.E R21, desc[UR6][R6.64+-0x4] ;  /* 0xfffffc0606157981 */ /* 0x000f68000c1e1900 */
[----:B------:R-:W5:Y:S04]  /*0800*/  LDG.E R25, desc[UR6][R6.64] ;  /* 0x0000000606197981 */ /* 0x000f68000c1e1900 */
[----:B------:R-:W5:Y:S01]  /*0810*/  LDG.E R23, desc[UR6][R6.64+0x4] ;  /* 0x0000040606177981 */ /* 0x000f62000c1e1900 */
[----:B0-----:R-:W-:-:S03]  /*0820*/  IADD3 R5, PT, PT, R11, 0x10, RZ ;  /* 0x000000100b057810 */ /* 0x001fc60007ffe0ff */
[----:B------:R-:W5:Y:S02]  /*0830*/  LDG.E R24, desc[UR6][R6.64+0xc] ;  /* 0x00000c0606187981 */ /* 0x000f64000c1e1900 */
[----:B------:R-:W-:-:S04]  /*0840*/  IMAD.WIDE R4, R5, 0x4, R2 ;  /* 0x0000000405047825 */ /* 0x000fc800078e0202 */
[----:B--2---:R-:W-:Y:S02]  /*0850*/  FFMA R19, R22, R22, R19 ;  /* 0x0000001616137223 */ /* 0x004fe40000000013 */
[----:B------:R0:W2:Y:S02]  /*0860*/  LDG.E R22, desc[UR6][R6.64+0x8] ;  /* 0x0000080606167981 */ /* 0x0000a4000c1e1900 */
[----:B---3--:R-:W-:-:S04]  /*0870*/  FFMA R19, R29, R29, R19 ;  /* 0x0000001d1d137223 */ /* 0x008fc80000000013 */
[----:B----4-:R-:W-:Y:S02]  /*0880*/  FFMA R19, R18, R18, R19 ;  /* 0x0000001212137223 */ /* 0x010fe40000000013 */
[----:B------:R-:W3:Y:S02]  /*0890*/  LDG.E R18, desc[UR6][R4.64+-0x10] ;  /* 0xfffff00604127981 */ /* 0x000ee4000c1e1900 */
[----:B-----5:R-:W-:Y:S02]  /*08a0*/  FFMA R17, R17, R17, R19 ;  /* 0x0000001111117223 */ /* 0x020fe40000000013 */
[----:B------:R-:W4:Y:S02]  /*08b0*/  LDG.E R19, desc[UR6][R4.64+-0xc] ;  /* 0xfffff40604137981 */ /* 0x000f24000c1e1900 */
[----:B------:R-:W-:Y:S02]  /*08c0*/  FFMA R29, R16, R16, R17 ;  /* 0x00000010101d7223 */ /* 0x000fe40000000011 */
[----:B------:R-:W5:Y:S04]  /*08d0*/  LDG.E R17, desc[UR6][R4.64+-0x8] ;  /* 0xfffff80604117981 */ /* 0x000f68000c1e1900 */
[----:B------:R-:W5:Y:S01]  /*08e0*/  LDG.E R16, desc[UR6][R4.64+-0x4] ;  /* 0xfffffc0604107981 */ /* 0x000f62000c1e1900 */
[----:B------:R-:W-:-:S03]  /*08f0*/  FFMA R29, R14, R14, R29 ;  /* 0x0000000e0e1d7223 */ /* 0x000fc6000000001d */
[----:B------:R-:W5:Y:S01]  /*0900*/  LDG.E R14, desc[UR6][R4.64] ;  /* 0x00000006040e7981 */ /* 0x000f62000c1e1900 */
[----:B------:R-:W-:Y:S01]  /*0910*/  FFMA R29, R20, R20, R29 ;  /* 0x00000014141d7223 */ /* 0x000fe2000000001d */
[----:B0-----:R-:W-:Y:S02]  /*0920*/  IADD3 R7, PT, PT, R11, 0x18, RZ ;  /* 0x000000180b077810 */ /* 0x001fe40007ffe0ff */
[----:B------:R-:W5:Y:S01]  /*0930*/  LDG.E R20, desc[UR6][R4.64+0xc] ;  /* 0x00000c0604147981 */ /* 0x000f62000c1e1900 */
[----:B------:R-:W-:-:S04]  /*0940*/  FFMA R12, R12, R12, R29 ;  /* 0x0000000c0c0c7223 */ /* 0x000fc8000000001d */
[----:B------:R-:W-:Y:S02]  /*0950*/  FFMA R6, R15, R15, R12 ;  /* 0x0000000f0f067223 */ /* 0x000fe4000000000c */
[----:B------:R-:W5:Y:S02]  /*0960*/  LDG.E R15, desc[UR6][R4.64+0x4] ;  /* 0x00000406040f7981 */ /* 0x000f64000c1e1900 */
[----:B------:R-:W-:Y:S02]  /*0970*/  FFMA R27, R27, R27, R6 ;  /* 0x0000001b1b1b7223 */ /* 0x000fe40000000006 */
[----:B------:R2:W5:Y:S01]  /*0980*/  LDG.E R12, desc[UR6][R4.64+0x8] ;  /* 0x00000806040c7981 */ /* 0x000562000c1e1900 */
[----:B------:R-:W-:-:S04]  /*0990*/  IMAD.WIDE R6, R7, 0x4, R2 ;  /* 0x0000000407067825 */ /* 0x000fc800078e0202 */
[----:B------:R-:W-:-:S04]  /*09a0*/  FFMA R28, R28, R28, R27 ;  /* 0x0000001c1c1c7223 */ /* 0x000fc8000000001b */
[----:B------:R-:W-:Y:S02]  /*09b0*/  FFMA R28, R21, R21, R28 ;  /* 0x00000015151c7223 */ /* 0x000fe4000000001c */
[----:B------:R-:W5:Y:S02]  /*09c0*/  LDG.E R21, desc[UR6][R6.64+-0x10] ;  /* 0xfffff00606157981 */ /* 0x000f64000c1e1900 */
[----:B------:R-:W-:Y:S02]  /*09d0*/  FFMA R28, R25, R25, R28 ;  /* 0x00000019191c7223 */ /* 0x000fe4000000001c */
[----:B------:R-:W5:Y:S02]  /*09e0*/  LDG.E R25, desc[UR6][R6.64+-0xc] ;  /* 0xfffff40606197981 */ /* 0x000f64000c1e1900 */
[----:B------:R-:W-:Y:S02]  /*09f0*/  FFMA R27, R23, R23, R28 ;  /* 0x00000017171b7223 */ /* 0x000fe4000000001c */
[----:B------:R-:W5:Y:S04]  /*0a00*/  LDG.E R23, desc[UR6][R6.64+-0x8] ;  /* 0xfffff80606177981 */ /* 0x000f68000c1e1900 */
[----:B------:R-:W5:Y:S01]  /*0a10*/  LDG.E R28, desc[UR6][R6.64+0xc] ;  /* 0x00000c06061c7981 */ /* 0x000f62000c1e1900 */
[----:B--2---:R-:W-:-:S03]  /*0a20*/  FFMA R5, R22, R22, R27 ;  /* 0x0000001616057223 */ /* 0x004fc6000000001b */
[----:B------:R-:W2:Y:S04]  /*0a30*/  LDG.E R27, desc[UR6][R6.64+-0x4] ;  /* 0xfffffc06061b7981 */ /* 0x000ea8000c1e1900 */
[----:B------:R-:W2:Y:S01]  /*0a40*/  LDG.E R22, desc[UR6][R6.64] ;  /* 0x0000000606167981 */ /* 0x000ea2000c1e1900 */
[----:B------:R-:W-:-:S03]  /*0a50*/  FFMA R5, R24, R24, R5 ;  /* 0x0000001818057223 */ /* 0x000fc60000000005 */
[----:B------:R-:W2:Y:S01]  /*0a60*/  LDG.E R24, desc[UR6][R6.64+0x4] ;  /* 0x0000040606187981 */ /* 0x000ea2000c1e1900 */
[----:B---3--:R-:W-:Y:S01]  /*0a70*/  FFMA R4, R18, R18, R5 ;  /* 0x0000001212047223 */ /* 0x008fe20000000005 */
[----:B------:R-:W-:Y:S02]  /*0a80*/  IADD3 R5, PT, PT, R11, 0x20, RZ ;  /* 0x000000200b057810 */ /* 0x000fe40007ffe0ff */
[----:B------:R0:W3:Y:S01]  /*0a90*/  LDG.E R18, desc[UR6][R6.64+0x8] ;  /* 0x0000080606127981 */ /* 0x0000e2000c1e1900 */
[----:B----4-:R-:W-:Y:S02]  /*0aa0*/  FFMA R19, R19, R19, R4 ;  /* 0x0000001313137223 */ /* 0x010fe40000000004 */
[----:B------:R-:W-:-:S04]  /*0ab0*/  IMAD.WIDE R4, R5, 0x4, R2 ;  /* 0x0000000405047825 */ /* 0x000fc800078e0202 */
[----:B-----5:R-:W-:Y:S02]  /*0ac0*/  FFMA R19, R17, R17, R19 ;  /* 0x0000001111137223 */ /* 0x020fe40000000013 */
[----:B------:R-:W4:Y:S02]  /*0ad0*/  LDG.E R17, desc[UR6][R4.64+-0x10] ;  /* 0xfffff00604117981 */ /* 0x000f24000c1e1900 */
[----:B------:R-:W-:Y:S02]  /*0ae0*/  FFMA R19, R16, R16, R19 ;  /* 0x0000001010137223 */ /* 0x000fe40000000013 */
[----:B------:R-:W5:Y:S02]  /*0af0*/  LDG.E R16, desc[UR6][R4.64+-0xc] ;  /* 0xfffff40604107981 */ /* 0x000f64000c1e1900 */
[----:B------:R-:W-:Y:S02]  /*0b00*/  FFMA R19, R14, R14, R19 ;  /* 0x0000000e0e137223 */ /* 0x000fe40000000013 */
[----:B------:R-:W5:Y:S02]  /*0b10*/  LDG.E R14, desc[UR6][R4.64+-0x8] ;  /* 0xfffff806040e7981 */ /* 0x000f64000c1e1900 */
[----:B------:R-:W-:Y:S01]  /*0b20*/  FFMA R19, R15, R15, R19 ;  /* 0x0000000f0f137223 */ /* 0x000fe20000000013 */
[----:B0-----:R-:W-:Y:S01]  /*0b30*/  IADD3 R7, PT, PT, R11, 0x28, RZ ;  /* 0x000000280b077810 */ /* 0x001fe20007ffe0ff */
[----:B------:R-:W5:Y:S02]  /*0b40*/  LDG.E R15, desc[UR6][R4.64+0x8] ;  /* 0x00000806040f7981 */ /* 0x000f64000c1e1900 */
[----:B------:R-:W-:-:S02]  /*0b50*/  FFMA R19, R12, R12, R19 ;  /* 0x0000000c0c137223 */ /* 0x000fc40000000013 */
[----:B------:R-:W5:Y:S02]  /*0b60*/  LDG.E R12, desc[UR6][R4.64+-0x4] ;  /* 0xfffffc06040c7981 */ /* 0x000f64000c1e1900 */
[----:B------:R-:W-:Y:S02]  /*0b70*/  FFMA R20, R20, R20, R19 ;  /* 0x0000001414147223 */ /* 0x000fe40000000013 */
[----:B------:R-:W5:Y:S02]  /*0b80*/  LDG.E R19, desc[UR6][R4.64] ;  /* 0x0000000604137981 */ /* 0x000f64000c1e1900 */
[----:B------:R-:W-:Y:S02]  /*0b90*/  FFMA R6, R21, R21, R20 ;  /* 0x0000001515067223 */ /* 0x000fe40000000014 */
[----:B------:R-:W5:Y:S02]  /*0ba0*/  LDG.E R20, desc[UR6][R4.64+0x4] ;  /* 0x0000040604147981 */ /* 0x000f64000c1e1900 */
[----:B------:R-:W-:-:S02]  /*0bb0*/  FFMA R6, R25, R25, R6 ;  /* 0x0000001919067223 */ /* 0x000fc40000000006 */
[----:B------:R0:W5:Y:S02]  /*0bc0*/  LDG.E R21, desc[UR6][R4.64+0xc] ;  /* 0x00000c0604157981 */ /* 0x000164000c1e1900 */
[----:B------:R-:W-:Y:S01]  /*0bd0*/  FFMA R23, R23, R23, R6 ;  /* 0x0000001717177223 */ /* 0x000fe20000000006 */
[----:B------:R-:W-:-:S05]  /*0be0*/  IMAD.WIDE R6, R7, 0x4, R2 ;  /* 0x0000000407067825 */ /* 0x000fca00078e0202 */
[----:B------:R-:W5:Y:S01]  /*0bf0*/  LDG.E R25, desc[UR6][R6.64+-0x4] ;  /* 0xfffffc0606197981 */ /* 0x000f62000c1e1900 */
[----:B0-----:R-:W-:Y:S01]  /*0c00*/  IADD3 R4, PT, PT, R11, 0x30, RZ ;  /* 0x000000300b047810 */ /* 0x001fe20007ffe0ff */
[----:B--2---:R-:W-:Y:S02]  /*0c10*/  FFMA R27, R27, R27, R23 ;  /* 0x0000001b1b1b7223 */ /* 0x004fe40000000017 */
[----:B------:R-:W2:Y:S02]  /*0c20*/  LDG.E R23, desc[UR6][R6.64+-0x10] ;  /* 0xfffff00606177981 */ /* 0x000ea4000c1e1900 */
[----:B------:R-:W-:Y:S02]  /*0c30*/  FFMA R27, R22, R22, R27 ;  /* 0x00000016161b7223 */ /* 0x000fe4000000001b */
[----:B------:R-:W2:Y:S02]  /*0c40*/  LDG.E R22, desc[UR6][R6.64+-0xc] ;  /* 0xfffff40606167981 */ /* 0x000ea4000c1e1900 */
[----:B------:R-:W-:-:S02]  /*0c50*/  FFMA R27, R24, R24, R27 ;  /* 0x00000018181b7223 */ /* 0x000fc4000000001b */
[----:B------:R-:W2:Y:S02]  /*0c60*/  LDG.E R24, desc[UR6][R6.64+-0x8] ;  /* 0xfffff80606187981 */ /* 0x000ea4000c1e1900 */
[----:B---3--:R-:W-:Y:S02]  /*0c70*/  FFMA R27, R18, R18, R27 ;  /* 0x00000012121b7223 */ /* 0x008fe4000000001b */
[----:B------:R-:W3:Y:S02]  /*0c80*/  LDG.E R18, desc[UR6][R6.64] ;  /* 0x0000000606127981 */ /* 0x000ee4000c1e1900 */
[----:B------:R-:W-:Y:S02]  /*0c90*/  FFMA R28, R28, R28, R27 ;  /* 0x0000001c1c1c7223 */ /* 0x000fe4000000001b */
[----:B------:R-:W3:Y:S02]  /*0ca0*/  LDG.E R27, desc[UR6][R6.64+0x4] ;  /* 0x00000406061b7981 */ /* 0x000ee4000c1e1900 */
[----:B----4-:R-:W-:-:S02]  /*0cb0*/  FFMA R5, R17, R17, R28 ;  /* 0x0000001111057223 */ /* 0x010fc4000000001c */
[----:B------:R-:W4:Y:S02]  /*0cc0*/  LDG.E R17, desc[UR6][R6.64+0x8] ;  /* 0x0000080606117981 */ /* 0x000f24000c1e1900 */
[----:B-----5:R-:W-:Y:S01]  /*0cd0*/  FFMA R29, R16, R16, R5 ;  /* 0x00000010101d7223 */ /* 0x020fe20000000005 */
[----:B------:R-:W-:Y:S01]  /*0ce0*/  IMAD.WIDE R4, R4, 0x4, R2 ;  /* 0x0000000404047825 */ /* 0x000fe200078e0202 */
[----:B------:R2:W5:Y:S03]  /*0cf0*/  LDG.E R28, desc[UR6][R6.64+0xc] ;  /* 0x00000c06061c7981 */ /* 0x000566000c1e1900 */
[----:B------:R-:W-:Y:S02]  /*0d00*/  FFMA R29, R14, R14, R29 ;  /* 0x0000000e0e1d7223 */ /* 0x000fe4000000001d */
[----:B------:R-:W5:Y:S04]  /*0d10*/  LDG.E R14, desc[UR6][R4.64+-0x10] ;  /* 0xfffff006040e7981 */ /* 0x000f68000c1e1900 */
[----:B------:R-:W5:Y:S01]  /*0d20*/  LDG.E R16, desc[UR6][R4.64+-0x4] ;  /* 0xfffffc0604107981 */ /* 0x000f62000c1e1900 */
[----:B------:R-:W-:-:S04]  /*0d30*/  FFMA R12, R12, R12, R29 ;  /* 0x0000000c0c0c7223 */ /* 0x000fc8000000001d */
[----:B------:R-:W-:Y:S02]  /*0d40*/  FFMA R19, R19, R19, R12 ;  /* 0x0000001313137223 */ /* 0x000fe4000000000c */
[----:B------:R-:W5:Y:S02]  /*0d50*/  LDG.E R12, desc[UR6][R4.64+-0xc] ;  /* 0xfffff406040c7981 */ /* 0x000f64000c1e1900 */
[----:B------:R-:W-:Y:S01]  /*0d60*/  FFMA R20, R20, R20, R19 ;  /* 0x0000001414147223 */ /* 0x000fe20000000013 */
[----:B------:R-:W-:Y:S01]  /*0d70*/  IADD3 R29, PT, PT, R11, 0x38, RZ ;  /* 0x000000380b1d7810 */ /* 0x000fe20007ffe0ff */
[----:B------:R-:W5:Y:S02]  /*0d80*/  LDG.E R19, desc[UR6][R4.64+0x8] ;  /* 0x0000080604137981 */ /* 0x000f64000c1e1900 */
[----:B------:R-:W-:Y:S02]  /*0d90*/  FFMA R20, R15, R15, R20 ;  /* 0x0000000f0f147223 */ /* 0x000fe40000000014 */
[----:B------:R-:W5:Y:S02]  /*0da0*/  LDG.E R15, desc[UR6][R4.64+-0x8] ;  /* 0xfffff806040f7981 */ /* 0x000f64000c1e1900 */
[----:B------:R-:W-:-:S02]  /*0db0*/  FFMA R20, R21, R21, R20 ;  /* 0x0000001515147223 */ /* 0x000fc40000000014 */
[----:B------:R-:W5:Y:S02]  /*0dc0*/  LDG.E R21, desc[UR6][R4.64] ;  /* 0x0000000604157981 */ /* 0x000f64000c1e1900 */
[----:B--2---:R-:W-:Y:S02]  /*0dd0*/  FFMA R7, R23, R23, R20 ;  /* 0x0000001717077223 */ /* 0x004fe40000000014 */
[----:B------:R-:W2:Y:S02]  /*0de0*/  LDG.E R20, desc[UR6][R4.64+0x4] ;  /* 0x0000040604147981 */ /* 0x000ea4000c1e1900 */
[----:B------:R-:W-:Y:S02]  /*0df0*/  FFMA R7, R22, R22, R7 ;  /* 0x0000001616077223 */ /* 0x000fe40000000007 */
[----:B------:R-:W2:Y:S02]  /*0e00*/  LDG.E R23, desc[UR6][R4.64+0xc] ;  /* 0x00000c0604177981 */ /* 0x000ea4000c1e1900 */
[----:B------:R-:W-:Y:S01]  /*0e10*/  FFMA R24, R24, R24, R7 ;  /* 0x0000001818187223 */ /* 0x000fe20000000007 */
[----:B------:R-:W-:-:S04]  /*0e20*/  IMAD.WIDE R6, R29, 0x4, R2 ;  /* 0x000000041d067825 */ /* 0x000fc800078e0202 */
[----:B------:R-:W-:Y:S01]  /*0e30*/  FFMA R25, R25, R25, R24 ;  /* 0x0000001919197223 */ /* 0x000fe20000000018 */
[----:B------:R-:W2:Y:S03]  /*0e40*/  LDG.E R22, desc[UR6][R6.64+-0x10] ;  /* 0xfffff00606167981 */ /* 0x000ea6000c1e1900 */
[----:B---3--:R-:W-:Y:S02]  /*0e50*/  FFMA R24, R18, R18, R25 ;  /* 0x0000001212187223 */ /* 0x008fe40000000019 */
[----:B------:R-:W3:Y:S02]  /*0e60*/  LDG.E R18, desc[UR6][R6.64+-0xc] ;  /* 0xfffff40606127981 */ /* 0x000ee4000c1e1900 */
[----:B------:R-:W-:Y:S02]  /*0e70*/  FFMA R27, R27, R27, R24 ;  /* 0x0000001b1b1b7223 */ /* 0x000fe40000000018 */
[----:B------:R-:W3:Y:S04]  /*0e80*/  LDG.E R24, desc[UR6][R6.64+-0x8] ;  /* 0xfffff80606187981 */ /* 0x000ee8000c1e1900 */
[----:B------:R-:W3:Y:S01]  /*0e90*/  LDG.E R4, desc[UR6][R6.64+-0x4] ;  /* 0xfffffc0606047981 */ /* 0x000ee2000c1e1900 */
[----:B----4-:R-:W-:-:S03]  /*0ea0*/  FFMA R27, R17, R17, R27 ;  /* 0x00000011111b7223 */ /* 0x010fc6000000001b */
[----:B------:R-:W4:Y:S01]  /*0eb0*/  LDG.E R5, desc[UR6][R6.64] ;  /* 0x0000000606057981 */ /* 0x000f22000c1e1900 */
[----:B-----5:R-:W-:-:S03]  /*0ec0*/  FFMA R27, R28, R28, R27 ;  /* 0x0000001c1c1b7223 */ /* 0x020fc6000000001b */
[----:B------:R-:W5:Y:S01]  /*0ed0*/  LDG.E R17, desc[UR6][R6.64+0x4] ;  /* 0x0000040606117981 */ /* 0x000f62000c1e1900 */
[----:B------:R-:W-:-:S03]  /*0ee0*/  FFMA R27, R14, R14, R27 ;  /* 0x0000000e0e1b7223 */ /* 0x000fc6000000001b */
[----:B------:R-:W5:Y:S04]  /*0ef0*/  LDG.E R14, desc[UR6][R6.64+0x8] ;  /* 0x00000806060e7981 */ /* 0x000f68000c1e1900 */
[----:B------:R-:W5:Y:S01]  /*0f00*/  LDG.E R25, desc[UR6][R6.64+0xc] ;  /* 0x00000c0606197981 */ /* 0x000f62000c1e1900 */
[----:B------:R-:W-:-:S04]  /*0f10*/  FFMA R12, R12, R12, R27 ;  /* 0x0000000c0c0c7223 */ /* 0x000fc8000000001b */
[----:B------:R-:W-:-:S04]  /*0f20*/  FFMA R15, R15, R15, R12 ;  /* 0x0000000f0f0f7223 */ /* 0x000fc8000000000c */
[----:B------:R-:W-:-:S04]  /*0f30*/  FFMA R16, R16, R16, R15 ;  /* 0x0000001010107223 */ /* 0x000fc8000000000f */
[----:B------:R-:W-:Y:S01]  /*0f40*/  FFMA R21, R21, R21, R16 ;  /* 0x0000001515157223 */ /* 0x000fe20000000010 */
[----:B------:R-:W-:-:S04]  /*0f50*/  IADD3 R26, PT, PT, R26, 0x40, RZ ;  /* 0x000000401a1a7810 */ /* 0x000fc80007ffe0ff */
[----:B------:R-:W-:Y:S02]  /*0f60*/  ISETP.NE.AND P0, PT, R26, 0x3e8, PT ;  /* 0x000003e81a00780c */ /* 0x000fe40003f05270 */
[----:B------:R-:W-:Y:S01]  /*0f70*/  IADD3 R11, PT, PT, R11, 0x40, RZ ;  /* 0x000000400b0b7810 */ /* 0x000fe20007ffe0ff */
[----:B--2---:R-:W-:-:S04]  /*0f80*/  FFMA R20, R20, R20, R21 ;  /* 0x0000001414147223 */ /* 0x004fc80000000015 */
[----:B------:R-:W-:-:S04]  /*0f90*/  FFMA R20, R19, R19, R20 ;  /* 0x0000001313147223 */ /* 0x000fc80000000014 */
[----:B------:R-:W-:-:S04]  /*0fa0*/  FFMA R15, R23, R23, R20 ;  /* 0x00000017170f7223 */ /* 0x000fc80000000014 */
[----:B------:R-:W-:-:S04]  /*0fb0*/  FFMA R15, R22, R22, R15 ;  /* 0x00000016160f7223 */ /* 0x000fc8000000000f */
[----:B---3--:R-:W-:-:S04]  /*0fc0*/  FFMA R15, R18, R18, R15 ;  /* 0x00000012120f7223 */ /* 0x008fc8000000000f */
[----:B------:R-:W-:-:S04]  /*0fd0*/  FFMA R15, R24, R24, R15 ;  /* 0x00000018180f7223 */ /* 0x000fc8000000000f */
[----:B------:R-:W-:-:S04]  /*0fe0*/  FFMA R4, R4, R4, R15 ;  /* 0x0000000404047223 */ /* 0x000fc8000000000f */
[----:B----4-:R-:W-:-:S04]  /*0ff0*/  FFMA R4, R5, R5, R4 ;  /* 0x0000000505047223 */ /* 0x010fc80000000004 */
[----:B-----5:R-:W-:-:S04]  /*1000*/  FFMA R17, R17, R17, R4 ;  /* 0x0000001111117223 */ /* 0x020fc80000000004 */
[----:B------:R-:W-:-:S04]  /*1010*/  FFMA R14, R14, R14, R17 ;  /* 0x0000000e0e0e7223 */ /* 0x000fc80000000011 */
[----:B------:R-:W-:Y:S01]  /*1020*/  FFMA R19, R25, R25, R14 ;  /* 0x0000001919137223 */ /* 0x000fe2000000000e */
[----:B------:R-:W-:Y:S06]  /*1030*/  @P0 BRA `(.L_x_5) ;  /* 0xfffffff400b40947 */ /* 0x000fec000383ffff */
[----:B------:R-:W-:Y:S05]  /*1040*/  @!P1 BRA `(.L_x_6) ;  /* 0xfffffff000389947 */ /* 0x000fea000383ffff */
.L_x_4:
[----:B------:R-:W-:Y:S05]  /*1050*/  BSYNC.RECONVERGENT B0 ;  /* 0x0000000000007941 */ /* 0x000fea0003800200 */
.L_x_3:
[----:B------:R-:W0:Y:S01]  /*1060*/  S2UR UR5, SR_CgaCtaId ;  /* 0x00000000000579c3 */ /* 0x000e220000008800 */
[----:B------:R-:W-:Y:S01]  /*1070*/  UMOV UR4, 0x400 ;  /* 0x0000040000047882 */ /* 0x000fe20000000000 */
[----:B------:R-:W-:Y:S02]  /*1080*/  ISETP.GE.U32.AND P1, PT, R8, 0x2, PT ;  /* 0x000000020800780c */ /* 0x000fe40003f26070 */
[----:B------:R-:W-:Y:S01]  /*1090*/  ISETP.NE.AND P0, PT, R9, RZ, PT ;  /* 0x000000ff0900720c */ /* 0x000fe20003f05270 */
[----:B0-----:R-:W-:-:S06]  /*10a0*/  ULEA UR4, UR5, UR4, 0x18 ;  /* 0x0000000405047291 */ /* 0x001fcc000f8ec0ff */
[----:B------:R-:W-:-:S05]  /*10b0*/  LEA R2, R9, UR4, 0x2 ;  /* 0x0000000409027c11 */ /* 0x000fca000f8e10ff */
[----:B------:R0:W-:Y:S01]  /*10c0*/  STS [R2], R19 ;  /* 0x0000001302007388 */ /* 0x0001e20000000800 */
[----:B------:R-:W-:Y:S06]  /*10d0*/  BAR.SYNC.DEFER_BLOCKING 0x0 ;  /* 0x0000000000007b1d */ /* 0x000fec0000010000 */
[----:B------:R-:W-:Y:S05]  /*10e0*/  @!P1 BRA `(.L_x_7) ;  /* 0x00000000002c9947 */ /* 0x000fea0003800000 */
.L_x_8:
[----:B------:R-:W-:-:S04]  /*10f0*/  SHF.R.U32.HI R6, RZ, 0x1, R8 ;  /* 0x00000001ff067819 */ /* 0x000fc80000011608 */
[----:B------:R-:W-:-:S13]  /*1100*/  ISETP.GE.U32.AND P1, PT, R9, R6, PT ;  /* 0x000000060900720c */ /* 0x000fda0003f26070 */
[----:B------:R-:W-:Y:S01]  /*1110*/  @!P1 LEA R3, R6, R2, 0x2 ;  /* 0x0000000206039211 */ /* 0x000fe200078e10ff */
[----:B------:R-:W-:Y:S05]  /*1120*/  @!P1 LDS R4, [R2] ;  /* 0x0000000002049984 */ /* 0x000fea0000000800 */
[----:B------:R-:W1:Y:S02]  /*1130*/  @!P1 LDS R3, [R3] ;  /* 0x0000000003039984 */ /* 0x000e640000000800 */
[----:B-1----:R-:W-:-:S05]  /*1140*/  @!P1 FADD R5, R3, R4 ;  /* 0x0000000403059221 */ /* 0x002fca0000000000 */
[----:B------:R1:W-:Y:S01]  /*1150*/  @!P1 STS [R2], R5 ;  /* 0x0000000502009388 */ /* 0x0003e20000000800 */
[----:B------:R-:W-:Y:S01]  /*1160*/  BAR.SYNC.DEFER_BLOCKING 0x0 ;  /* 0x0000000000007b1d */ /* 0x000fe20000010000 */
[----:B------:R-:W-:Y:S02]  /*1170*/  ISETP.GT.U32.AND P1, PT, R8, 0x3, PT ;  /* 0x000000030800780c */ /* 0x000fe40003f24070 */
[----:B------:R-:W-:-:S11]  /*1180*/  MOV R8, R6 ;  /* 0x0000000600087202 */ /* 0x000fd60000000f00 */
[----:B-1----:R-:W-:Y:S05]  /*1190*/  @P1 BRA `(.L_x_8) ;  /* 0xfffffffc00d41947 */ /* 0x002fea000383ffff */
.L_x_7:
[----:B------:R-:W-:Y:S05]  /*11a0*/  @P0 EXIT ;  /* 0x000000000000094d */ /* 0x000fea0003800000 */
[----:B------:R-:W1:Y:S01]  /*11b0*/  S2UR UR5, SR_CgaCtaId ;  /* 0x00000000000579c3 */ /* 0x000e620000008800 */
[----:B------:R-:W-:-:S07]  /*11c0*/  UMOV UR4, 0x400 ;  /* 0x0000040000047882 */ /* 0x000fce0000000000 */
[----:B0-----:R-:W0:Y:S01]  /*11d0*/  LDC.64 R2, c[0x0][0x388] ;  /* 0x0000e200ff027b82 */ /* 0x001e220000000a00 */
[----:B-1----:R-:W-:Y:S01]  /*11e0*/  ULEA UR4, UR5, UR4, 0x18 ;  /* 0x0000000405047291 */ /* 0x002fe2000f8ec0ff */
[----:B0-----:R-:W-:-:S08]  /*11f0*/  IMAD.WIDE.U32 R2, R0, 0x4, R2 ;  /* 0x0000000400027825 */ /* 0x001fd000078e0002 */
[----:B------:R-:W0:Y:S04]  /*1200*/  LDS R5, [UR4] ;  /* 0x00000004ff057984 */ /* 0x000e280008000800 */
[----:B0-----:R-:W-:Y:S01]  /*1210*/  STG.E desc[UR6][R2.64], R5 ;  /* 0x0000000502007986 */ /* 0x001fe2000c101906 */
[----:B------:R-:W-:Y:S05]  /*1220*/  EXIT ;  /* 0x000000000000794d */ /* 0x000fea0003800000 */
.L_x_9:
        /* <DEDUP_REMOVED lines=13> */
.L_x_11:


//--------------------- .nv.shared.reserved.0     --------------------------
	.section	.nv.shared.reserved.0,"aw",@nobits
	.weak		__nv_reservedSMEM_offset_0_alias
	.size		__nv_reservedSMEM_offset_0_alias, 0, 64
	.other		__nv_reservedSMEM_offset_0_alias,@"STO_CUDA_RESERVED_SHARED STV_DEFAULT"
__nv_reservedSMEM_offset_0_alias:
	.zero		0
	.zero		64


//--------------------- .nv.shared._Z10EuclidNormPfS_ --------------------------
	.section	.nv.shared._Z10EuclidNormPfS_,"aw",@nobits
	.sectionflags	@""
	.align	4
.nv.shared._Z10EuclidNormPfS_:
	.zero		5120


//--------------------- .nv.constant0._Z3sumPfS_S_f --------------------------
	.section	.nv.constant0._Z3sumPfS_S_f,"a",@progbits
	.sectionflags	@""
	.align	4
.nv.constant0._Z3sumPfS_S_f:
	.zero		924


//--------------------- .nv.constant0._Z10EuclidNormPfS_ --------------------------
	.section	.nv.constant0._Z10EuclidNormPfS_,"a",@progbits
	.sectionflags	@""
	.align	4
.nv.constant0._Z10EuclidNormPfS_:
	.zero		912


//--------------------- SYMBOLS --------------------------

	.type		.nv.reservedSmem.offset0,@object
	.size		.nv.reservedSmem.offset0,0x4
	.type		.nv.reservedSmem.cap,@object
	.size		.nv.reservedSmem.cap,0x4
